def gluon_wgmma(
    a_ptr,
    b_ptr,
    c_ptr,
    M,
    N,
    K,
    stride_am,
    stride_bk,
    stride_cm,
    BLOCK_M: gl.constexpr,
    BLOCK_N: gl.constexpr,
    BLOCK_K: gl.constexpr,
    DTYPE: gl.constexpr,
    A_LAYOUT: gl.constexpr,
    B_LAYOUT: gl.constexpr,
    C_LAYOUT: gl.constexpr,
    B_SHAPE: gl.constexpr,
    TRANS_B: gl.constexpr,
    NUM_BUFFERS: gl.constexpr,
    NUM_WARPS: gl.constexpr,
):
    a_desc = tma.make_tensor_descriptor(
        a_ptr, [M, K], [stride_am, 1], [BLOCK_M, BLOCK_K], A_LAYOUT
    )
    b_desc = tma.make_tensor_descriptor(
        b_ptr,
        [N, K] if TRANS_B else [K, N],
        [stride_bk, 1],
        B_SHAPE,
        B_LAYOUT,
    )
    c_desc = tma.make_tensor_descriptor(
        c_ptr, [M, N], [stride_cm, 1], [BLOCK_M, BLOCK_N], C_LAYOUT
    )

    a_bufs = gl.allocate_shared_memory(
        DTYPE, [NUM_BUFFERS, BLOCK_M, BLOCK_K], A_LAYOUT
    )
    b_bufs = gl.allocate_shared_memory(DTYPE, [NUM_BUFFERS] + B_SHAPE, B_LAYOUT)

    pid_m = gl.program_id(0)
    pid_n = gl.program_id(1)
    off_m = pid_m * BLOCK_M
    off_n = pid_n * BLOCK_N

    mma_layout: gl.constexpr = pick_wgmma_layout(DTYPE, BLOCK_M, BLOCK_N, NUM_WARPS)
    acc = warpgroup_mma_init(
        gl.zeros((BLOCK_M, BLOCK_N), dtype=gl.float32, layout=mma_layout)
    )

    bars = gl.allocate_shared_memory(
        gl.int64, [NUM_BUFFERS, 1], mbarrier.MBarrierLayout()
    )
    for i in gl.static_range(NUM_BUFFERS):
        mbarrier.init(bars.index(i), count=1)
    idx = 0
    phase = 0

    for k in range(0, K, BLOCK_K):
        a = a_bufs.index(idx)
        b = b_bufs.index(idx)
        bar = bars.index(idx)
        mbarrier.expect(bar, a_desc.block_type.nbytes + b_desc.block_type.nbytes)
        tma.async_copy_global_to_shared(a_desc, [off_m, k], bar, a)
        tma.async_copy_global_to_shared(
            b_desc, [off_n, k] if TRANS_B else [k, off_n], bar, b
        )
        mbarrier.wait(bar, phase=phase)

        if TRANS_B:
            b = b.permute((1, 0))
        acc = warpgroup_mma_wait(num_outstanding=0, deps=(acc,))
        acc = warpgroup_mma(a, b, acc, is_async=True)

        idx += 1
        if idx == NUM_BUFFERS:
            idx = 0
            phase ^= 1

    acc = warpgroup_mma_wait(num_outstanding=0, deps=(acc,))
    for i in gl.static_range(NUM_BUFFERS):
        mbarrier.invalidate(bars.index(i))

    c_smem = gl.allocate_shared_memory(DTYPE, [BLOCK_M, BLOCK_N], C_LAYOUT)
    c_smem.store(acc.to(DTYPE))
    fence_async_shared()
    tma.async_copy_shared_to_global(c_desc, [off_m, off_n], c_smem)
    tma.store_wait(pendings=0)

# config = {"BLOCK_K": 128, "BLOCK_M": 64, "BLOCK_N": 256, "arch": "sm_90", "dtype": "fp16", "num_buffers": 2, "num_warps": 4, "trans_b": 1}
# arch = sm_90


// ===== COMPILED SASS (sm_90a) =====

	.target	sm_90a

	.elftype	@"ET_EXEC"


//--------------------- .note.nv.tkinfo           --------------------------
	.section	.note.nv.tkinfo,"",@"SHT_NOTE"
	.sectionflags	@"SHF_NOTE_NV_TKINFO"
	.tkinfo
        /*0018*/ 	.word	0x00000002
        /*0030*/ 	.string	""
        /*0030*/ 	.string	"ptxas"
        /*0030*/ 	.string	"Cuda compilation tools, release 13.0, V13.0.88"
        /*0030*/ 	.string	"Build cuda_13.0.r13.0/compiler.36424714_0"
        /*0030*/ 	.string	"-v  -suppress-debug-info  -lineinfo  -arch sm_90a "



//--------------------- .note.nv.cuinfo           --------------------------
	.section	.note.nv.cuinfo,"",@"SHT_NOTE"
	.sectionflags	@"SHF_NOTE_NV_CUINFO"
        /*0018*/ 	.short	0x0002
        /*001a*/ 	.short	0x005a
        /*001c*/ 	.short	0x0082
	.zero		2


//--------------------- .nv.info                  --------------------------
	.section	.nv.info,"",@"SHT_CUDA_INFO"
	.align	4


	//----- nvinfo : EIATTR_REGCOUNT
	.align		4
        /*0000*/ 	.byte	0x04, 0x2f
        /*0002*/ 	.short	(.L_1 - .L_0)
	.align		4
.L_0:
        /*0004*/ 	.word	index@(gluon_wgmma)
        /*0008*/ 	.word	0x0000009a


	//----- nvinfo : EIATTR_FRAME_SIZE
	.align		4
.L_1:
        /*000c*/ 	.byte	0x04, 0x11
        /*000e*/ 	.short	(.L_3 - .L_2)
	.align		4
.L_2:
        /*0010*/ 	.word	index@(gluon_wgmma)
        /*0014*/ 	.word	0x00000000


	//----- nvinfo : EIATTR_MIN_STACK_SIZE
	.align		4
.L_3:
        /*0018*/ 	.byte	0x04, 0x12
        /*001a*/ 	.short	(.L_5 - .L_4)
	.align		4
.L_4:
        /*001c*/ 	.word	index@(gluon_wgmma)
        /*0020*/ 	.word	0x00000000
.L_5:


//--------------------- .nv.compat                --------------------------
	.section	.nv.compat,"",@"SHT_CUDA_COMPAT_INFO"
	.align	4
        /*0000*/ 	.byte	0x02, 0x09, 0x01, 0x00, 0x02, 0x02, 0x04, 0x00, 0x02, 0x05, 0x05, 0x00, 0x03, 0x07, 0x01, 0x01
        /*0010*/ 	.byte	0x02, 0x03, 0x03, 0x00, 0x02, 0x06, 0x01, 0x00, 0x04, 0x0b, 0x08, 0x00, 0x00, 0x00, 0x00, 0x00
        /*0020*/ 	.byte	0x00, 0x00, 0x00, 0x00


//--------------------- .nv.info.gluon_wgmma      --------------------------
	.section	.nv.info.gluon_wgmma,"",@"SHT_CUDA_INFO"
	.sectionflags	@""
	.align	4


	//----- nvinfo : EIATTR_CUDA_API_VERSION
	.align		4
        /*0000*/ 	.byte	0x04, 0x37
        /*0002*/ 	.short	(.L_7 - .L_6)
.L_6:
        /*0004*/ 	.word	0x00000082


	//----- nvinfo : EIATTR_KPARAM_INFO
	.align		4
.L_7:
        /*0008*/ 	.byte	0x04, 0x17
        /*000a*/ 	.short	(.L_9 - .L_8)
.L_8:
        /*000c*/ 	.word	0x00000000
        /*0010*/ 	.short	0x000a
        /*0012*/ 	.short	0x0048
        /*0014*/ 	.byte	0x00, 0xf4, 0x21, 0x00


	//----- nvinfo : EIATTR_KPARAM_INFO
	.align		4
.L_9:
        /*0018*/ 	.byte	0x04, 0x17
        /*001a*/ 	.short	(.L_11 - .L_10)
.L_10:
        /*001c*/ 	.word	0x00000000
        /*0020*/ 	.short	0x0009
        /*0022*/ 	.short	0x0040
        /*0024*/ 	.byte	0x00, 0xf4, 0x21, 0x00


	//----- nvinfo : EIATTR_KPARAM_INFO
	.align		4
.L_11:
        /*0028*/ 	.byte	0x04, 0x17
        /*002a*/ 	.short	(.L_13 - .L_12)
.L_12:
        /*002c*/ 	.word	0x00000000
        /*0030*/ 	.short	0x0008
        /*0032*/ 	.short	0x0038
        /*0034*/ 	.byte	0x00, 0xf0, 0x21, 0x00


	//----- nvinfo : EIATTR_KPARAM_INFO
	.align		4
.L_13:
        /*0038*/ 	.byte	0x04, 0x17
        /*003a*/ 	.short	(.L_15 - .L_14)
.L_14:
        /*003c*/ 	.word	0x00000000
        /*0040*/ 	.short	0x0007
        /*0042*/ 	.short	0x0030
        /*0044*/ 	.byte	0x00, 0xf0, 0x21, 0x00


	//----- nvinfo : EIATTR_KPARAM_INFO
	.align		4
.L_15:
        /*0048*/ 	.byte	0x04, 0x17
        /*004a*/ 	.short	(.L_17 - .L_16)
.L_16:
        /*004c*/ 	.word	0x00000000
        /*0050*/ 	.short	0x0006
        /*0052*/ 	.short	0x0028
        /*0054*/ 	.byte	0x00, 0xf0, 0x21, 0x00


	//----- nvinfo : EIATTR_KPARAM_INFO
	.align		4
.L_17:
        /*0058*/ 	.byte	0x04, 0x17
        /*005a*/ 	.short	(.L_19 - .L_18)
.L_18:
        /*005c*/ 	.word	0x00000000
        /*0060*/ 	.short	0x0005
        /*0062*/ 	.short	0x0020
        /*0064*/ 	.byte	0x00, 0xf0, 0x11, 0x00


	//----- nvinfo : EIATTR_KPARAM_INFO
	.align		4
.L_19:
        /*0068*/ 	.byte	0x04, 0x17
        /*006a*/ 	.short	(.L_21 - .L_20)
.L_20:
        /*006c*/ 	.word	0x00000000
        /*0070*/ 	.short	0x0004
        /*0072*/ 	.short	0x001c
        /*0074*/ 	.byte	0x00, 0xf0, 0x11, 0x00


	//----- nvinfo : EIATTR_KPARAM_INFO
	.align		4
.L_21:
        /*0078*/ 	.byte	0x04, 0x17
        /*007a*/ 	.short	(.L_23 - .L_22)
.L_22:
        /*007c*/ 	.word	0x00000000
        /*0080*/ 	.short	0x0003
        /*0082*/ 	.short	0x0018
        /*0084*/ 	.byte	0x00, 0xf0, 0x11, 0x00


	//----- nvinfo : EIATTR_KPARAM_INFO
	.align		4
.L_23:
        /*0088*/ 	.byte	0x04, 0x17
        /*008a*/ 	.short	(.L_25 - .L_24)
.L_24:
        /*008c*/ 	.word	0x00000000
        /*0090*/ 	.short	0x0002
        /*0092*/ 	.short	0x0010
        /*0094*/ 	.byte	0x00, 0xf4, 0x21, 0x00


	//----- nvinfo : EIATTR_KPARAM_INFO
	.align		4
.L_25:
        /*0098*/ 	.byte	0x04, 0x17
        /*009a*/ 	.short	(.L_27 - .L_26)
.L_26:
        /*009c*/ 	.word	0x00000000
        /*00a0*/ 	.short	0x0001
        /*00a2*/ 	.short	0x0008
        /*00a4*/ 	.byte	0x00, 0xf4, 0x21, 0x00


	//----- nvinfo : EIATTR_KPARAM_INFO
	.align		4
.L_27:
        /*00a8*/ 	.byte	0x04, 0x17
        /*00aa*/ 	.short	(.L_29 - .L_28)
.L_28:
        /*00ac*/ 	.word	0x00000000
        /*00b0*/ 	.short	0x0000
        /*00b2*/ 	.short	0x0000
        /*00b4*/ 	.byte	0x00, 0xf4, 0x21, 0x00


	//----- nvinfo : EIATTR_SPARSE_MMA_MASK
	.align		4
.L_29:
        /*00b8*/ 	.byte	0x03, 0x50
        /*00ba*/ 	.short	0x0000


	//----- nvinfo : EIATTR_MAXREG_COUNT
	.align		4
        /*00bc*/ 	.byte	0x03, 0x1b
        /*00be*/ 	.short	0x00ff


	//----- nvinfo : EIATTR_NUM_BARRIERS
	.align		4
        /*00c0*/ 	.byte	0x02, 0x4c
        /*00c2*/ 	.byte	0x01
	.zero		1


	//----- nvinfo : EIATTR_MERCURY_ISA_VERSION
	.align		4
        /*00c4*/ 	.byte	0x03, 0x5f
        /*00c6*/ 	.short	0x0101


	//----- nvinfo : EIATTR_INT_WARP_WIDE_INSTR_OFFSETS
	.align		4
        /*00c8*/ 	.byte	0x04, 0x31
        /*00ca*/ 	.short	(.L_31 - .L_30)


	//   ....[0]....
.L_30:
        /*00cc*/ 	.word	0x00001320


	//   ....[1]....
        /*00d0*/ 	.word	0x00001340


	//   ....[2]....
        /*00d4*/ 	.word	0x000013f0


	//   ....[3]....
        /*00d8*/ 	.word	0x00001cf0


	//   ....[4]....
        /*00dc*/ 	.word	0x00001d00


	//   ....[5]....
        /*00e0*/ 	.word	0x00001de0


	//   ....[6]....
        /*00e4*/ 	.word	0x00001df0


	//----- nvinfo : EIATTR_COOP_GROUP_MASK_REGIDS
	.align		4
.L_31:
        /*00e8*/ 	.byte	0x04, 0x29
        /*00ea*/ 	.short	(.L_33 - .L_32)


	//   ....[0]....
.L_32:
        /*00ec*/ 	.word	0xffffffff


	//   ....[1]....
        /*00f0*/ 	.word	0xffffffff


	//   ....[2]....
        /*00f4*/ 	.word	0xffffffff


	//----- nvinfo : EIATTR_COOP_GROUP_INSTR_OFFSETS
	.align		4
.L_33:
        /*00f8*/ 	.byte	0x04, 0x28
        /*00fa*/ 	.short	(.L_35 - .L_34)


	//   ....[0]....
.L_34:
        /*00fc*/ 	.word	0x00000150


	//   ....[1]....
        /*0100*/ 	.word	0x00000700


	//   ....[2]....
        /*0104*/ 	.word	0x00000cf0


	//----- nvinfo : EIATTR_MBARRIER_INSTR_OFFSETS
	.align		4
.L_35:
        /*0108*/ 	.byte	0x04, 0x39
        /*010a*/ 	.short	(.L_37 - .L_36)


	//   ....[0]....
.L_36:
        /*010c*/ 	.word	0x00001490
        /*0110*/ 	.word	0x000000ff
        /*0114*/ 	.word	0x00028000
        /*0118*/ 	.short	0x0100
        /*011a*/ 	.byte	0x14
	.zero		1


	//   ....[1]....
        /*011c*/ 	.word	0x00001620
        /*0120*/ 	.word	0x000000ff
        /*0124*/ 	.word	0x00028008
        /*0128*/ 	.short	0x0100
        /*012a*/ 	.byte	0x14
	.zero		1


	//   ....[2]....
        /*012c*/ 	.word	0x00001eb0
        /*0130*/ 	.word	0x000000ff
        /*0134*/ 	.word	0x00028000
        /*0138*/ 	.short	0x010a
        /*013a*/ 	.byte	0x1f
	.zero		1


	//   ....[3]....
        /*013c*/ 	.word	0x000022e0
        /*0140*/ 	.word	0x000000ff
        /*0144*/ 	.word	0x00028000
        /*0148*/ 	.short	0x0108
        /*014a*/ 	.byte	0x14
	.zero		1


	//   ....[4]....
        /*014c*/ 	.word	0x000023d0
        /*0150*/ 	.word	0x000000ff
        /*0154*/ 	.word	0x00028008
        /*0158*/ 	.short	0x0108
        /*015a*/ 	.byte	0x14
	.zero		1


	//   ....[5]....
        /*015c*/ 	.word	0x00002880
        /*0160*/ 	.word	0x000000ff
        /*0164*/ 	.word	0x00028000
        /*0168*/ 	.short	0x010a
        /*016a*/ 	.byte	0x1f
	.zero		1


	//----- nvinfo : EIATTR_NUM_MBARRIERS
	.align		4
.L_37:
        /*016c*/ 	.byte	0x03, 0x38
        /*016e*/ 	.short	0x0002


	//----- nvinfo : EIATTR_EXIT_INSTR_OFFSETS
	.align		4
        /*0170*/ 	.byte	0x04, 0x1c
        /*0172*/ 	.short	(.L_39 - .L_38)


	//   ....[0]....
.L_38:
        /*0174*/ 	.word	0x00002870


	//----- nvinfo : EIATTR_REQNTID
	.align		4
.L_39:
        /*0178*/ 	.byte	0x04, 0x10
        /*017a*/ 	.short	(.L_41 - .L_40)
.L_40:
        /*017c*/ 	.word	0x00000080
        /*0180*/ 	.word	0x00000001
        /*0184*/ 	.word	0x00000001


	//----- nvinfo : EIATTR_CRS_STACK_SIZE
	.align		4
.L_41:
        /*0188*/ 	.byte	0x04, 0x1e
        /*018a*/ 	.short	(.L_43 - .L_42)
.L_42:
        /*018c*/ 	.word	0x00000000


	//----- nvinfo : EIATTR_CBANK_PARAM_SIZE
	.align		4
.L_43:
        /*0190*/ 	.byte	0x03, 0x19
        /*0192*/ 	.short	0x0050


	//----- nvinfo : EIATTR_PARAM_CBANK
	.align		4
        /*0194*/ 	.byte	0x04, 0x0a
        /*0196*/ 	.short	(.L_45 - .L_44)
	.align		4
.L_44:
        /*0198*/ 	.word	index@(.nv.constant0.gluon_wgmma)
        /*019c*/ 	.short	0x0210
        /*019e*/ 	.short	0x0050


	//----- nvinfo : EIATTR_SW_WAR
	.align		4
.L_45:
        /*01a0*/ 	.byte	0x04, 0x36
        /*01a2*/ 	.short	(.L_47 - .L_46)
.L_46:
        /*01a4*/ 	.word	0x00000008
.L_47:


//--------------------- .nv.callgraph             --------------------------
	.section	.nv.callgraph,"",@"SHT_CUDA_CALLGRAPH"
	.align	4
	.sectionentsize	8
	.align		4
        /*0000*/ 	.word	0x00000000
	.align		4
        /*0004*/ 	.word	0xffffffff
	.align		4
        /*0008*/ 	.word	0x00000000
	.align		4
        /*000c*/ 	.word	0xfffffffe
	.align		4
        /*0010*/ 	.word	0x00000000
	.align		4
        /*0014*/ 	.word	0xfffffffd
	.align		4
        /*0018*/ 	.word	0x00000000
	.align		4
        /*001c*/ 	.word	0xfffffffc


//--------------------- .text.gluon_wgmma         --------------------------
	.section	.text.gluon_wgmma,"ax",@progbits
	.align	128
        .global         gluon_wgmma
        .type           gluon_wgmma,@function
        .size           gluon_wgmma,(.L_x_52 - gluon_wgmma)
        .other          gluon_wgmma,@"STO_CUDA_ENTRY STV_DEFAULT"
gluon_wgmma:
.text.gluon_wgmma:
[----:B------:R-:W-:Y:S01]  /*0000*/  LDC R1, c[0x0][0x28] ;  /* 0x00000a00ff017b82 */ /* 0x000fe20000000800 */
[----:B------:R-:W1:Y:S07]  /*0010*/  S2R R0, SR_TID.X ;  /* 0x0000000000007919 */ /* 0x000e6e0000002100 */
[----:B------:R-:W2:Y:S01]  /*0020*/  S2UR UR4, SR_CgaCtaId ;  /* 0x00000000000479c3 */ /* 0x000ea20000008800 */
[----:B------:R-:W-:Y:S01]  /*0030*/  UMOV UR20, 0x400 ;  /* 0x0000040000147882 */ /* 0x000fe20000000000 */
[----:B------:R-:W-:Y:S01]  /*0040*/  ULDC UR6, c[0x0][0xc] ;  /* 0x0000030000067ab9 */ /* 0x000fe20000000800 */
[----:B------:R-:W-:Y:S01]  /*0050*/  ULDC.64 UR26, c[0x0][0x250] ;  /* 0x00009400001a7ab9 */ /* 0x000fe20000000a00 */
[----:B------:R-:W-:Y:S04]  /*0060*/  BSSY B0, `(.L_x_0) ;  /* 0x000001f000007945 */ /* 0x000fe80003800000 */
[----:B------:R-:W3:Y:S08]  /*0070*/  LDC R4, c[0x0][0x228] ;  /* 0x00008a00ff047b82 */ /* 0x000ef00000000800 */
[----:B------:R-:W4:Y:S08]  /*0080*/  LDC R13, c[0x0][0x230] ;  /* 0x00008c00ff0d7b82 */ /* 0x000f300000000800 */
[----:B------:R-:W-:Y:S01]  /*0090*/  S2UR UR32, SR_CTAID.Y ;  /* 0x00000000002079c3 */ /* 0x000fe20000002600 */
[----:B--2---:R-:W-:-:S03]  /*00a0*/  ULEA UR20, UR4, UR20, 0x18 ;  /* 0x0000001404147291 */ /* 0x004fc6000f8ec03f */
[----:B------:R-:W-:Y:S01]  /*00b0*/  ULDC UR4, c[0x0][0x10] ;  /* 0x0000040000047ab9 */ /* 0x000fe20000000800 */
[----:B-1----:R-:W-:-:S03]  /*00c0*/  LOP3.LUT R6, R0, 0x7f, RZ, 0xc0, !PT ;  /* 0x0000007f00067812 */ /* 0x002fc600078ec0ff */
[----:B------:R-:W1:Y:S01]  /*00d0*/  S2UR UR5, SR_CTAID.Z ;  /* 0x00000000000579c3 */ /* 0x000e620000002700 */
[----:B---3--:R-:W-:Y:S01]  /*00e0*/  VIADD R4, R4, 0xffffffff ;  /* 0xffffffff04047836 */ /* 0x008fe20000000000 */
[C---:B------:R-:W-:Y:S02]  /*00f0*/  ISETP.GE.U32.AND P0, PT, R6.reuse, 0x20, PT ;  /* 0x000000200600780c */ /* 0x040fe40003f06070 */
[C---:B------:R-:W-:Y:S02]  /*0100*/  ISETP.NE.U32.AND P2, PT, R6.reuse, RZ, PT ;  /* 0x000000ff0600720c */ /* 0x040fe40003f45070 */
[----:B------:R-:W-:Y:S02]  /*0110*/  LEA R12, R6, UR20, 0x2 ;  /* 0x00000014060c7c11 */ /* 0x000fe4000f8e10ff */
[----:B------:R-:W2:Y:S01]  /*0120*/  S2UR UR33, SR_CTAID.X ;  /* 0x00000000002179c3 */ /* 0x000ea20000002500 */
[----:B----4-:R-:W-:-:S06]  /*0130*/  VIADD R9, R13, 0xffffffff ;  /* 0xffffffff0d097836 */ /* 0x010fcc0000000000 */
[----:B------:R3:W-:Y:S01]  /*0140*/  @!P0 STS [R12], RZ ;  /* 0x000000ff0c008388 */ /* 0x0007e20000000800 */
[----:B------:R-:W-:-:S03]  /*0150*/  NOP ;  /* 0x0000000000007918 */ /* 0x000fc60000000000 */
[----:B------:R3:W-:Y:S01]  /*0160*/  @!P2 STS [UR20+0x24], R4 ;  /* 0x00002404ff00a988 */ /* 0x0007e20008000814 */
[----:B-1----:R-:W-:-:S03]  /*0170*/  UIMAD UR4, UR5, UR4, UR32 ;  /* 0x00000004050472a4 */ /* 0x002fc6000f8e0220 */
[----:B------:R3:W-:Y:S01]  /*0180*/  @!P2 STS [UR20+0x20], R9 ;  /* 0x00002009ff00a988 */ /* 0x0007e20008000814 */
[----:B--2---:R-:W-:-:S04]  /*0190*/  UIMAD UR4, UR4, UR6, UR33 ;  /* 0x00000006040472a4 */ /* 0x004fc8000f8e0221 */
[----:B------:R-:W-:-:S03]  /*01a0*/  UIMAD UR5, UR4, 0x180, URZ ;  /* 0x00000180040578a4 */ /* 0x000fc6000f8e023f */
[----:B------:R-:W-:Y:S01]  /*01b0*/  UMOV UR4, URZ ;  /* 0x0000003f00047c82 */ /* 0x000fe20008000000 */
[----:B------:R-:W-:-:S04]  /*01c0*/  UIADD3 UR22, UP0, UR5, UR26, URZ ;  /* 0x0000001a05167290 */ /* 0x000fc8000ff1e03f */
[----:B------:R-:W-:Y:S01]  /*01d0*/  ULEA.HI.X.SX32 UR23, UR5, UR27, 0x1, UP0 ;  /* 0x0000001b05177291 */ /* 0x000fe200080f0e3f */
[----:B---3--:R-:W-:Y:S11]  /*01e0*/  @P2 BRA `(.L_x_1) ;  /* 0x0000000000182947 */ /* 0x008ff60003800000 */
[----:B------:R-:W1:Y:S01]  /*01f0*/  LDS R2, [UR20+0x8] ;  /* 0x00000814ff027984 */ /* 0x000e620008000800 */
[----:B------:R-:W2:Y:S01]  /*0200*/  LDC.64 R10, c[0x0][0x210] ;  /* 0x00008400ff0a7b82 */ /* 0x000ea20000000a00 */
[----:B------:R-:W-:Y:S02]  /*0210*/  IMAD.MOV.U32 R3, RZ, RZ, 0x70 ;  /* 0x00000070ff037424 */ /* 0x000fe400078e00ff */
[----:B--2---:R2:W-:Y:S03]  /*0220*/  STS.64 [UR20], R10 ;  /* 0x0000000aff007988 */ /* 0x0045e60008000a14 */
[----:B-1----:R-:W-:-:S05]  /*0230*/  LOP3.LUT R2, R2, 0x10, R3, 0xd8, !PT ;  /* 0x0000001002027812 */ /* 0x002fca00078ed803 */
[----:B------:R2:W-:Y:S02]  /*0240*/  STS [UR20+0x8], R2 ;  /* 0x00000802ff007988 */ /* 0x0005e40008000814 */
.L_x_1:
[----:B------:R-:W-:Y:S05]  /*0250*/  BSYNC B0 ;  /* 0x0000000000007941 */ /* 0x000fea0003800000 */
.L_x_0:
[----:B------:R-:W-:Y:S04]  /*0260*/  BSSY B0, `(.L_x_2) ;  /* 0x000000a000007945 */ /* 0x000fe80003800000 */
[----:B------:R-:W-:Y:S05]  /*0270*/  @P2 BRA `(.L_x_3) ;  /* 0x0000000000202947 */ /* 0x000fea0003800000 */
[----:B--2---:R-:W1:Y:S01]  /*0280*/  LDS R2, [UR20+0x34] ;  /* 0x00003414ff027984 */ /* 0x004e620008000800 */
[----:B------:R-:W-:Y:S02]  /*0290*/  IMAD.MOV.U32 R3, RZ, RZ, 0x3f000000 ;  /* 0x3f000000ff037424 */ /* 0x000fe400078e00ff */
[----:B------:R-:W-:Y:S01]  /*02a0*/  @!P2 IMAD.MOV.U32 R5, RZ, RZ, 0x3f ;  /* 0x0000003fff05a424 */ /* 0x000fe200078e00ff */
[----:B------:R-:W2:Y:S02]  /*02b0*/  @!P2 LDS R8, [UR20+0x38] ;  /* 0x00003814ff08a984 */ /* 0x000ea40008000800 */
[----:B-1----:R-:W-:Y:S02]  /*02c0*/  LOP3.LUT R2, R2, 0xff000000, R3, 0xb8, !PT ;  /* 0xff00000002027812 */ /* 0x002fe400078eb803 */
[----:B--2---:R-:W-:-:S03]  /*02d0*/  @!P2 LOP3.LUT R3, R8, 0xff, R5, 0xb8, !PT ;  /* 0x000000ff0803a812 */ /* 0x004fc600078eb805 */
[----:B------:R1:W-:Y:S04]  /*02e0*/  STS [UR20+0x34], R2 ;  /* 0x00003402ff007988 */ /* 0x0003e80008000814 */
[----:B------:R1:W-:Y:S02]  /*02f0*/  @!P2 STS [UR20+0x38], R3 ;  /* 0x00003803ff00a988 */ /* 0x0003e40008000814 */
.L_x_3:
[----:B------:R-:W-:Y:S05]  /*0300*/  BSYNC B0 ;  /* 0x0000000000007941 */ /* 0x000fea0003800000 */
.L_x_2:
[----:B------:R-:W-:Y:S04]  /*0310*/  BSSY B0, `(.L_x_4) ;  /* 0x000000e000007945 */ /* 0x000fe80003800000 */
[----:B------:R-:W-:Y:S05]  /*0320*/  @P2 BRA `(.L_x_5) ;  /* 0x0000000000302947 */ /* 0x000fea0003800000 */
[----:B-1----:R-:W1:Y:S01]  /*0330*/  LDS R3, [UR20+0x34] ;  /* 0x00003414ff037984 */ /* 0x002e620008000800 */
[----:B--2---:R-:W2:Y:S03]  /*0340*/  LDC.64 R10, c[0x0][0x238] ;  /* 0x00008e00ff0a7b82 */ /* 0x004ea60000000a00 */
[----:B------:R-:W3:Y:S01]  /*0350*/  LDS R2, [UR20+0x1c] ;  /* 0x00001c14ff027984 */ /* 0x000ee20008000800 */
[C---:B--2---:R-:W-:Y:S01]  /*0360*/  SHF.L.U64.HI R8, R10.reuse, 0x1, R11 ;  /* 0x000000010a087819 */ /* 0x044fe2000001020b */
[----:B------:R-:W-:-:S03]  /*0370*/  IMAD.SHL.U32 R5, R10, 0x2, RZ ;  /* 0x000000020a057824 */ /* 0x000fc600078e00ff */
[--C-:B------:R-:W-:Y:S02]  /*0380*/  SHF.R.U32.HI R7, RZ, 0x4, R8.reuse ;  /* 0x00000004ff077819 */ /* 0x100fe40000011608 */
[----:B------:R-:W-:-:S05]  /*0390*/  SHF.R.U64 R5, R5, 0x4, R8 ;  /* 0x0000000405057819 */ /* 0x000fca0000001208 */
[----:B------:R4:W-:Y:S01]  /*03a0*/  STS [UR20+0xc], R5 ;  /* 0x00000c05ff007988 */ /* 0x0009e20008000814 */
[----:B-1----:R-:W-:Y:S02]  /*03b0*/  LOP3.LUT R3, R3, 0x7, RZ, 0xb8, !PT ;  /* 0x0000000703037812 */ /* 0x002fe400078eb8ff */
[----:B---3--:R-:W-:-:S03]  /*03c0*/  LOP3.LUT R2, R2, 0xf, R7, 0xb8, !PT ;  /* 0x0000000f02027812 */ /* 0x008fc600078eb807 */
[----:B------:R4:W-:Y:S04]  /*03d0*/  STS [UR20+0x34], R3 ;  /* 0x00003403ff007988 */ /* 0x0009e80008000814 */
[----:B------:R4:W-:Y:S02]  /*03e0*/  STS [UR20+0x1c], R2 ;  /* 0x00001c02ff007988 */ /* 0x0009e40008000814 */
.L_x_5:
[----:B------:R-:W-:Y:S05]  /*03f0*/  BSYNC B0 ;  /* 0x0000000000007941 */ /* 0x000fea0003800000 */
.L_x_4:
[----:B------:R-:W-:Y:S04]  /*0400*/  BSSY B1, `(.L_x_6) ;  /* 0x000001a000017945 */ /* 0x000fe80003800000 */
[----:B------:R-:W-:Y:S04]  /*0410*/  BSSY B0, `(.L_x_7) ;  /* 0x0000015000007945 */ /* 0x000fe80003800000 */
[----:B------:R-:W-:Y:S05]  /*0420*/  @P2 BRA `(.L_x_8) ;  /* 0x0000000000202947 */ /* 0x000fea0003800000 */
[----:B-12-4-:R-:W1:Y:S02]  /*0430*/  LDS R2, [UR20+0x34] ;  /* 0x00003414ff027984 */ /* 0x016e640008000800 */
[----:B-1----:R-:W-:-:S05]  /*0440*/  LOP3.LUT R2, R2, 0x38, RZ, 0xb8, !PT ;  /* 0x0000003802027812 */ /* 0x002fca00078eb8ff */
[----:B------:R1:W-:Y:S01]  /*0450*/  STS [UR20+0x34], R2 ;  /* 0x00003402ff007988 */ /* 0x0003e20008000814 */
[----:B------:R-:W-:Y:S05]  /*0460*/  @P2 BRA `(.L_x_9) ;  /* 0x0000000000202947 */ /* 0x000fea0003800000 */
[----:B-1----:R-:W1:Y:S01]  /*0470*/  LDS R2, [UR20+0x8] ;  /* 0x00000814ff027984 */ /* 0x002e620008000800 */
[----:B------:R-:W-:-:S05]  /*0480*/  IMAD.MOV.U32 R3, RZ, RZ, 0x780 ;  /* 0x00000780ff037424 */ /* 0x000fca00078e00ff */
[----:B-1----:R-:W-:-:S05]  /*0490*/  LOP3.LUT R2, R2, 0x300, R3, 0xd8, !PT ;  /* 0x0000030002027812 */ /* 0x002fca00078ed803 */
[----:B------:R3:W-:Y:S02]  /*04a0*/  STS [UR20+0x8], R2 ;  /* 0x00000802ff007988 */ /* 0x0007e40008000814 */
.L_x_8:
[----:B------:R-:W-:Y:S05]  /*04b0*/  @P2 BRA `(.L_x_10) ;  /* 0x0000000000282947 */ /* 0x000fea0003800000 */
[----:B-1234-:R-:W1:Y:S02]  /*04c0*/  LDS R2, [UR20+0x8] ;  /* 0x00000814ff027984 */ /* 0x01ee640008000800 */
[----:B-1----:R-:W-:-:S05]  /*04d0*/  LOP3.LUT R2, R2, 0x1800, RZ, 0xb8, !PT ;  /* 0x0000180002027812 */ /* 0x002fca00078eb8ff */
[----:B------:R2:W-:Y:S02]  /*04e0*/  STS [UR20+0x8], R2 ;  /* 0x00000802ff007988 */ /* 0x0005e40008000814 */
.L_x_9:
[----:B------:R-:W-:Y:S05]  /*04f0*/  @P2 BREAK B0 ;  /* 0x0000000000002942 */ /* 0x000fea0003800000 */
[----:B------:R-:W-:Y:S05]  /*0500*/  @P2 BRA `(.L_x_11) ;  /* 0x0000000000242947 */ /* 0x000fea0003800000 */
[----:B------:R-:W3:Y:S01]  /*0510*/  LDS R3, [UR20+0x8] ;  /* 0x00000814ff037984 */ /* 0x000ee20008000800 */
[----:B-12---:R-:W-:-:S05]  /*0520*/  IMAD.MOV.U32 R2, RZ, RZ, 0x6000 ;  /* 0x00006000ff027424 */ /* 0x006fca00078e00ff */
[----:B---3--:R-:W-:-:S04]  /*0530*/  LOP3.LUT R2, R3, 0x6000, R2, 0xd8, !PT ;  /* 0x0000600003027812 */ /* 0x008fc800078ed802 */
[----:B------:R-:W-:-:S05]  /*0540*/  LOP3.LUT R2, R2, 0x400000, RZ, 0xb8, !PT ;  /* 0x0040000002027812 */ /* 0x000fca00078eb8ff */
[----:B------:R5:W-:Y:S02]  /*0550*/  STS [UR20+0x8], R2 ;  /* 0x00000802ff007988 */ /* 0x000be40008000814 */
.L_x_10:
[----:B------:R-:W-:Y:S05]  /*0560*/  BSYNC B0 ;  /* 0x0000000000007941 */ /* 0x000fea0003800000 */
.L_x_7:
[----:B-12345:R-:W1:Y:S02]  /*0570*/  @!P2 LDS R2, [UR20+0x8] ;  /* 0x00000814ff02a984 */ /* 0x03ee640008000800 */
[----:B-1----:R-:W-:-:S05]  /*0580*/  @!P2 LOP3.LUT R2, R2, 0x8000, RZ, 0xb8, !PT ;  /* 0x000080000202a812 */ /* 0x002fca00078eb8ff */
[----:B------:R3:W-:Y:S02]  /*0590*/  @!P2 STS [UR20+0x8], R2 ;  /* 0x00000802ff00a988 */ /* 0x0007e40008000814 */
.L_x_11:
[----:B------:R-:W-:Y:S05]  /*05a0*/  BSYNC B1 ;  /* 0x0000000000017941 */ /* 0x000fea0003800000 */
.L_x_6:
[----:B------:R-:W-:Y:S05]  /*05b0*/  WARPSYNC.ALL ;  /* 0x0000000000007948 */ /* 0x000fea0003800000 */
[----:B------:R-:W-:Y:S05]  /*05c0*/  @P0 BRA `(.L_x_12) ;  /* 0x0000000000280947 */ /* 0x000fea0003800000 */
[----:B-123--:R-:W1:Y:S01]  /*05d0*/  S2R R2, SR_LANEID ;  /* 0x0000000000027919 */ /* 0x00ee620000000000 */
[----:B------:R-:W-:Y:S05]  /*05e0*/  WARPSYNC.ALL ;  /* 0x0000000000007948 */ /* 0x000fea0003800000 */
[----:B-1----:R-:W-:-:S05]  /*05f0*/  IMAD.SHL.U32 R5, R2, 0x4, RZ ;  /* 0x0000000402057824 */ /* 0x002fca00078e00ff */
[----:B------:R-:W1:Y:S01]  /*0600*/  LDS R7, [R5+UR20] ;  /* 0x0000001405077984 */ /* 0x000e620008000800 */
[----:B------:R-:W-:-:S05]  /*0610*/  IADD3 R2, P1, R5, UR22, RZ ;  /* 0x0000001605027c10 */ /* 0x000fca000ff3e0ff */
[----:B------:R-:W-:-:S05]  /*0620*/  IMAD.X R3, RZ, RZ, UR23, P1 ;  /* 0x00000017ff037e24 */ /* 0x000fca00088e06ff */
[----:B-1----:R4:W5:Y:S01]  /*0630*/  ATOMG.E.EXCH.STRONG.GPU PT, RZ, [R2], R7 ;  /* 0x0000000702ff73a8 */ /* 0x00296200041ee100 */
[----:B------:R-:W-:-:S04]  /*0640*/  DEPBAR {5,4,3,2,1,0} ;  /* 0x0000003f0000791a */ /* 0x000fc80000000000 */
[----:B------:R4:W-:Y:S01]  /*0650*/  UTMACCTL.IV [UR22] ;  /* 0x00000000160079b9 */ /* 0x0009e20008000000 */
[----:B------:R-:W-:Y:S01]  /*0660*/  NOP ;  /* 0x0000000000007918 */ /* 0x000fe20000000000 */
.L_x_12:
[----:B------:R-:W-:Y:S05]  /*0670*/  @P0 BRA `(.L_x_13) ;  /* 0x00000000000c0947 */ /* 0x000fea0003800000 */
[----:B------:R0:W-:Y:S01]  /*0680*/  UTMACMDFLUSH ;  /* 0x00000000000079b7 */ /* 0x0001e20000000000 */
[----:B------:R-:W-:Y:S05]  /*0690*/  @P0 BRA `(.L_x_13) ;  /* 0x0000000000040947 */ /* 0x000fea0003800000 */
[----:B------:R-:W-:-:S04]  /*06a0*/  DEPBAR.LE SB0, 0x0 ;  /* 0x000080000000791a */ /* 0x000fc80000000000 */
.L_x_13:
[----:B------:R-:W-:Y:S05]  /*06b0*/  WARPSYNC.ALL ;  /* 0x0000000000007948 */ /* 0x000fea0003800000 */
[----:B-----5:R-:W-:Y:S06]  /*06c0*/  BAR.SYNC.DEFER_BLOCKING 0x0 ;  /* 0x0000000000007b1d */ /* 0x020fec0000010000 */
[----:B------:R-:W-:Y:S02]  /*06d0*/  BSSY B1, `(.L_x_14) ;  /* 0x000000b000017945 */ /* 0x000fe40003800000 */
[----:B------:R-:W-:Y:S06]  /*06e0*/  BAR.SYNC.DEFER_BLOCKING 0x0 ;  /* 0x0000000000007b1d */ /* 0x000fec0000010000 */
[----:B------:R5:W-:Y:S01]  /*06f0*/  @!P0 STS [R12], RZ ;  /* 0x000000ff0c008388 */ /* 0x000be20000000800 */
[----:B------:R-:W-:Y:S01]  /*0700*/  NOP ;  /* 0x0000000000007918 */ /* 0x000fe20000000000 */
[----:B------:R-:W-:Y:S05]  /*0710*/  @P2 BRA `(.L_x_15) ;  /* 0x0000000000182947 */ /* 0x000fea0003800000 */
[----:B-1234-:R-:W1:Y:S01]  /*0720*/  LDS R2, [UR20+0x8] ;  /* 0x00000814ff027984 */ /* 0x01ee620008000800 */
[----:B------:R-:W2:Y:S01]  /*0730*/  LDC.64 R10, c[0x0][0x218] ;  /* 0x00008600ff0a7b82 */ /* 0x000ea20000000a00 */
[----:B------:R-:W-:Y:S02]  /*0740*/  IMAD.MOV.U32 R3, RZ, RZ, 0x70 ;  /* 0x00000070ff037424 */ /* 0x000fe400078e00ff */
[----:B--2---:R2:W-:Y:S03]  /*0750*/  STS.64 [UR20], R10 ;  /* 0x0000000aff007988 */ /* 0x0045e60008000a14 */
[----:B-1----:R-:W-:-:S05]  /*0760*/  LOP3.LUT R2, R2, 0x10, R3, 0xd8, !PT ;  /* 0x0000001002027812 */ /* 0x002fca00078ed803 */
[----:B------:R2:W-:Y:S02]  /*0770*/  STS [UR20+0x8], R2 ;  /* 0x00000802ff007988 */ /* 0x0005e40008000814 */
.L_x_15:
[----:B----4-:R-:W-:Y:S05]  /*0780*/  BSYNC B1 ;  /* 0x0000000000017941 */ /* 0x010fea0003800000 */
.L_x_14:
[----:B------:R-:W-:Y:S04]  /*0790*/  BSSY B2, `(.L_x_16) ;  /* 0x000000f000027945 */ /* 0x000fe80003800000 */
[----:B------:R-:W-:Y:S04]  /*07a0*/  BSSY B1, `(.L_x_17) ;  /* 0x000000c000017945 */ /* 0x000fe80003800000 */
[----:B------:R-:W-:Y:S05]  /*07b0*/  @P2 BRA `(.L_x_18) ;  /* 0x0000000000282947 */ /* 0x000fea0003800000 */
[----:B-123--:R-:W1:Y:S01]  /*07c0*/  LDS R2, [UR20+0x34] ;  /* 0x00003414ff027984 */ /* 0x00ee620008000800 */
[----:B------:R-:W-:Y:S01]  /*07d0*/  IMAD.MOV.U32 R3, RZ, RZ, 0x3f000000 ;  /* 0x3f000000ff037424 */ /* 0x000fe200078e00ff */
[----:B------:R-:W-:Y:S05]  /*07e0*/  @P2 BREAK B1 ;  /* 0x0000000000012942 */ /* 0x000fea0003800000 */
[----:B-1----:R-:W-:-:S05]  /*07f0*/  LOP3.LUT R2, R2, 0xff000000, R3, 0xb8, !PT ;  /* 0xff00000002027812 */ /* 0x002fca00078eb803 */
[----:B------:R1:W-:Y:S01]  /*0800*/  STS [UR20+0x34], R2 ;  /* 0x00003402ff007988 */ /* 0x0003e20008000814 */
[----:B------:R-:W-:Y:S05]  /*0810*/  @P2 BRA `(.L_x_19) ;  /* 0x0000000000182947 */ /* 0x000fea0003800000 */
[----:B------:R-:W2:Y:S01]  /*0820*/  LDS R3, [UR20+0x38] ;  /* 0x00003814ff037984 */ /* 0x000ea20008000800 */
[----:B-1----:R-:W-:-:S05]  /*0830*/  IMAD.MOV.U32 R2, RZ, RZ, 0xff ;  /* 0x000000ffff027424 */ /* 0x002fca00078e00ff */
[----:B--2---:R-:W-:-:S05]  /*0840*/  LOP3.LUT R2, R3, 0xff, R2, 0xb8, !PT ;  /* 0x000000ff03027812 */ /* 0x004fca00078eb802 */
[----:B------:R4:W-:Y:S02]  /*0850*/  STS [UR20+0x38], R2 ;  /* 0x00003802ff007988 */ /* 0x0009e40008000814 */
.L_x_18:
[----:B------:R-:W-:Y:S05]  /*0860*/  BSYNC B1 ;  /* 0x0000000000017941 */ /* 0x000fea0003800000 */
.L_x_17:
[----:B------:R1:W-:Y:S02]  /*0870*/  @!P2 STS [UR20+0x20], R9 ;  /* 0x00002009ff00a988 */ /* 0x0003e40008000814 */
.L_x_19:
[----:B------:R-:W-:Y:S05]  /*0880*/  BSYNC B2 ;  /* 0x0000000000027941 */ /* 0x000fea0003800000 */
.L_x_16:
[----:B------:R-:W-:Y:S05]  /*0890*/  WARPSYNC.ALL ;  /* 0x0000000000007948 */ /* 0x000fea0003800000 */
[----:B------:R-:W2:Y:S01]  /*08a0*/  LDC R5, c[0x0][0x22c] ;  /* 0x00008b00ff057b82 */ /* 0x000ea20000000800 */
[----:B------:R-:W-:Y:S01]  /*08b0*/  BSSY B2, `(.L_x_20) ;  /* 0x0000010000027945 */ /* 0x000fe20003800000 */
[----:B--2---:R-:W-:-:S05]  /*08c0*/  VIADD R5, R5, 0xffffffff ;  /* 0xffffffff05057836 */ /* 0x004fca0000000000 */
[----:B------:R2:W-:Y:S01]  /*08d0*/  @!P2 STS [UR20+0x24], R5 ;  /* 0x00002405ff00a988 */ /* 0x0005e20008000814 */
[----:B------:R-:W-:Y:S05]  /*08e0*/  @P2 BRA `(.L_x_21) ;  /* 0x0000000000302947 */ /* 0x000fea0003800000 */
[----:B------:R-:W2:Y:S01]  /*08f0*/  LDS R3, [UR20+0x34] ;  /* 0x00003414ff037984 */ /* 0x000ea20008000800 */
[----:B------:R-:W2:Y:S03]  /*0900*/  LDC.64 R10, c[0x0][0x240] ;  /* 0x00009000ff0a7b82 */ /* 0x000ea60000000a00 */
[----:B-1-34-:R-:W1:Y:S01]  /*0910*/  LDS R2, [UR20+0x1c] ;  /* 0x00001c14ff027984 */ /* 0x01ae620008000800 */
[C---:B--2---:R-:W-:Y:S01]  /*0920*/  SHF.L.U64.HI R8, R10.reuse, 0x1, R11 ;  /* 0x000000010a087819 */ /* 0x044fe2000001020b */
[----:B------:R-:W-:-:S03]  /*0930*/  IMAD.SHL.U32 R7, R10, 0x2, RZ ;  /* 0x000000020a077824 */ /* 0x000fc600078e00ff */
[--C-:B------:R-:W-:Y:S02]  /*0940*/  SHF.R.U32.HI R9, RZ, 0x4, R8.reuse ;  /* 0x00000004ff097819 */ /* 0x100fe40000011608 */
[----:B------:R-:W-:-:S05]  /*0950*/  SHF.R.U64 R7, R7, 0x4, R8 ;  /* 0x0000000407077819 */ /* 0x000fca0000001208 */
[----:B------:R2:W-:Y:S01]  /*0960*/  STS [UR20+0xc], R7 ;  /* 0x00000c07ff007988 */ /* 0x0005e20008000814 */
[----:B------:R-:W-:Y:S02]  /*0970*/  LOP3.LUT R3, R3, 0x7, RZ, 0xb8, !PT ;  /* 0x0000000703037812 */ /* 0x000fe400078eb8ff */
[----:B-1----:R-:W-:-:S03]  /*0980*/  LOP3.LUT R2, R2, 0xf, R9, 0xb8, !PT ;  /* 0x0000000f02027812 */ /* 0x002fc600078eb809 */
[----:B------:R2:W-:Y:S04]  /*0990*/  STS [UR20+0x34], R3 ;  /* 0x00003403ff007988 */ /* 0x0005e80008000814 */
[----:B------:R2:W-:Y:S02]  /*09a0*/  STS [UR20+0x1c], R2 ;  /* 0x00001c02ff007988 */ /* 0x0005e40008000814 */
.L_x_21:
[----:B------:R-:W-:Y:S05]  /*09b0*/  BSYNC B2 ;  /* 0x0000000000027941 */ /* 0x000fea0003800000 */
.L_x_20:
[----:B------:R-:W-:Y:S04]  /*09c0*/  BSSY B3, `(.L_x_22) ;  /* 0x000001a000037945 */ /* 0x000fe80003800000 */
[----:B------:R-:W-:Y:S04]  /*09d0*/  BSSY B2, `(.L_x_23) ;  /* 0x0000015000027945 */ /* 0x000fe80003800000 */
[----:B------:R-:W-:Y:S05]  /*09e0*/  @P2 BRA `(.L_x_24) ;  /* 0x0000000000202947 */ /* 0x000fea0003800000 */
[----:B-1234-:R-:W1:Y:S02]  /*09f0*/  LDS R2, [UR20+0x34] ;  /* 0x00003414ff027984 */ /* 0x01ee640008000800 */
[----:B-1----:R-:W-:-:S05]  /*0a00*/  LOP3.LUT R2, R2, 0x38, RZ, 0xb8, !PT ;  /* 0x0000003802027812 */ /* 0x002fca00078eb8ff */
[----:B------:R1:W-:Y:S01]  /*0a10*/  STS [UR20+0x34], R2 ;  /* 0x00003402ff007988 */ /* 0x0003e20008000814 */
[----:B------:R-:W-:Y:S05]  /*0a20*/  @P2 BRA `(.L_x_25) ;  /* 0x0000000000202947 */ /* 0x000fea0003800000 */
[----:B-1----:R-:W1:Y:S01]  /*0a30*/  LDS R2, [UR20+0x8] ;  /* 0x00000814ff027984 */ /* 0x002e620008000800 */
[----:B------:R-:W-:-:S05]  /*0a40*/  IMAD.MOV.U32 R3, RZ, RZ, 0x780 ;  /* 0x00000780ff037424 */ /* 0x000fca00078e00ff */
[----:B-1----:R-:W-:-:S05]  /*0a50*/  LOP3.LUT R2, R2, 0x300, R3, 0xd8, !PT ;  /* 0x0000030002027812 */ /* 0x002fca00078ed803 */
[----:B------:R1:W-:Y:S02]  /*0a60*/  STS [UR20+0x8], R2 ;  /* 0x00000802ff007988 */ /* 0x0003e40008000814 */
.L_x_24:
[----:B------:R-:W-:Y:S05]  /*0a70*/  @P2 BRA `(.L_x_26) ;  /* 0x0000000000282947 */ /* 0x000fea0003800000 */
[----:B-1234-:R-:W1:Y:S02]  /*0a80*/  LDS R2, [UR20+0x8] ;  /* 0x00000814ff027984 */ /* 0x01ee640008000800 */
[----:B-1----:R-:W-:-:S05]  /*0a90*/  LOP3.LUT R2, R2, 0x1800, RZ, 0xb8, !PT ;  /* 0x0000180002027812 */ /* 0x002fca00078eb8ff */
[----:B------:R2:W-:Y:S02]  /*0aa0*/  STS [UR20+0x8], R2 ;  /* 0x00000802ff007988 */ /* 0x0005e40008000814 */
.L_x_25:
[----:B------:R-:W-:Y:S05]  /*0ab0*/  @P2 BREAK B2 ;  /* 0x0000000000022942 */ /* 0x000fea0003800000 */
[----:B------:R-:W-:Y:S05]  /*0ac0*/  @P2 BRA `(.L_x_27) ;  /* 0x0000000000242947 */ /* 0x000fea0003800000 */
[----:B-12---:R-:W1:Y:S01]  /*0ad0*/  LDS R2, [UR20+0x8] ;  /* 0x00000814ff027984 */ /* 0x006e620008000800 */
[----:B------:R-:W-:-:S05]  /*0ae0*/  IMAD.MOV.U32 R3, RZ, RZ, 0x6000 ;  /* 0x00006000ff037424 */ /* 0x000fca00078e00ff */
[----:B-1----:R-:W-:-:S04]  /*0af0*/  LOP3.LUT R2, R2, 0x6000, R3, 0xd8, !PT ;  /* 0x0000600002027812 */ /* 0x002fc800078ed803 */
[----:B------:R-:W-:-:S05]  /*0b00*/  LOP3.LUT R2, R2, 0x400000, RZ, 0xb8, !PT ;  /* 0x0040000002027812 */ /* 0x000fca00078eb8ff */
[----:B------:R1:W-:Y:S02]  /*0b10*/  STS [UR20+0x8], R2 ;  /* 0x00000802ff007988 */ /* 0x0003e40008000814 */
.L_x_26:
[----:B------:R-:W-:Y:S05]  /*0b20*/  BSYNC B2 ;  /* 0x0000000000027941 */ /* 0x000fea0003800000 */
.L_x_23:
[----:B-1234-:R-:W1:Y:S02]  /*0b30*/  @!P2 LDS R2, [UR20+0x8] ;  /* 0x00000814ff02a984 */ /* 0x01ee640008000800 */
[----:B-1----:R-:W-:-:S05]  /*0b40*/  @!P2 LOP3.LUT R2, R2, 0x8000, RZ, 0xb8, !PT ;  /* 0x000080000202a812 */ /* 0x002fca00078eb8ff */
[----:B------:R3:W-:Y:S02]  /*0b50*/  @!P2 STS [UR20+0x8], R2 ;  /* 0x00000802ff00a988 */ /* 0x0007e40008000814 */
.L_x_27:
[----:B------:R-:W-:Y:S05]  /*0b60*/  BSYNC B3 ;  /* 0x0000000000037941 */ /* 0x000fea0003800000 */
.L_x_22:
[----:B------:R-:W-:Y:S05]  /*0b70*/  WARPSYNC.ALL ;  /* 0x0000000000007948 */ /* 0x000fea0003800000 */
[----:B------:R-:W-:-:S04]  /*0b80*/  UIADD3 UR25, UR5, 0x80, URZ ;  /* 0x0000008005197890 */ /* 0x000fc8000fffe03f */
[----:B------:R-:W-:-:S04]  /*0b90*/  UIADD3 UR24, UP0, UR25, UR26, URZ ;  /* 0x0000001a19187290 */ /* 0x000fc8000ff1e03f */
[----:B------:R-:W-:Y:S01]  /*0ba0*/  ULEA.HI.X.SX32 UR25, UR25, UR27, 0x1, UP0 ;  /* 0x0000001b19197291 */ /* 0x000fe200080f0e3f */
[----:B------:R-:W-:Y:S11]  /*0bb0*/  @P0 BRA `(.L_x_28) ;  /* 0x0000000000280947 */ /* 0x000ff60003800000 */
[----:B-123--:R-:W1:Y:S01]  /*0bc0*/  S2R R2, SR_LANEID ;  /* 0x0000000000027919 */ /* 0x00ee620000000000 */
[----:B------:R-:W-:Y:S05]  /*0bd0*/  WARPSYNC.ALL ;  /* 0x0000000000007948 */ /* 0x000fea0003800000 */
[----:B-1----:R-:W-:-:S05]  /*0be0*/  IMAD.SHL.U32 R8, R2, 0x4, RZ ;  /* 0x0000000402087824 */ /* 0x002fca00078e00ff */
[----:B------:R-:W1:Y:S01]  /*0bf0*/  LDS R7, [R8+UR20] ;  /* 0x0000001408077984 */ /* 0x000e620008000800 */
[----:B------:R-:W-:-:S05]  /*0c00*/  IADD3 R2, P1, R8, UR24, RZ ;  /* 0x0000001808027c10 */ /* 0x000fca000ff3e0ff */
[----:B------:R-:W-:-:S05]  /*0c10*/  IMAD.X R3, RZ, RZ, UR25, P1 ;  /* 0x00000019ff037e24 */ /* 0x000fca00088e06ff */
[----:B-1----:R4:W2:Y:S01]  /*0c20*/  ATOMG.E.EXCH.STRONG.GPU PT, RZ, [R2], R7 ;  /* 0x0000000702ff73a8 */ /* 0x0028a200041ee100 */
[----:B------:R-:W-:-:S04]  /*0c30*/  DEPBAR {5,4,3,2,1,0} ;  /* 0x0000003f0000791a */ /* 0x000fc80000000000 */
[----:B------:R4:W-:Y:S01]  /*0c40*/  UTMACCTL.IV [UR24] ;  /* 0x00000000180079b9 */ /* 0x0009e20008000000 */
[----:B------:R-:W-:Y:S01]  /*0c50*/  NOP ;  /* 0x0000000000007918 */ /* 0x000fe20000000000 */
.L_x_28:
[----:B------:R-:W-:Y:S05]  /*0c60*/  @P0 BRA `(.L_x_29) ;  /* 0x00000000000c0947 */ /* 0x000fea0003800000 */
[----:B------:R0:W-:Y:S01]  /*0c70*/  UTMACMDFLUSH ;  /* 0x00000000000079b7 */ /* 0x0001e20000000000 */
[----:B------:R-:W-:Y:S05]  /*0c80*/  @P0 BRA `(.L_x_29) ;  /* 0x0000000000040947 */ /* 0x000fea0003800000 */
[----:B------:R-:W-:-:S04]  /*0c90*/  DEPBAR.LE SB0, 0x0 ;  /* 0x000080000000791a */ /* 0x000fc80000000000 */
.L_x_29:
[----:B------:R-:W-:Y:S05]  /*0ca0*/  WARPSYNC.ALL ;  /* 0x0000000000007948 */ /* 0x000fea0003800000 */
[----:B--2---:R-:W-:Y:S06]  /*0cb0*/  BAR.SYNC.DEFER_BLOCKING 0x0 ;  /* 0x0000000000007b1d */ /* 0x004fec0000010000 */
[----:B------:R-:W-:Y:S02]  /*0cc0*/  BSSY B3, `(.L_x_30) ;  /* 0x000000b000037945 */ /* 0x000fe40003800000 */
[----:B------:R-:W-:Y:S06]  /*0cd0*/  BAR.SYNC.DEFER_BLOCKING 0x0 ;  /* 0x0000000000007b1d */ /* 0x000fec0000010000 */
[----:B------:R2:W-:Y:S01]  /*0ce0*/  @!P0 STS [R12], RZ ;  /* 0x000000ff0c008388 */ /* 0x0005e20000000800 */
[----:B------:R-:W-:Y:S01]  /*0cf0*/  NOP ;  /* 0x0000000000007918 */ /* 0x000fe20000000000 */
[----:B------:R-:W-:Y:S05]  /*0d00*/  @P2 BRA `(.L_x_31) ;  /* 0x0000000000182947 */ /* 0x000fea0003800000 */
[----:B-1-34-:R-:W1:Y:S01]  /*0d10*/  LDS R2, [UR20+0x8] ;  /* 0x00000814ff027984 */ /* 0x01ae620008000800 */
[----:B------:R-:W3:Y:S01]  /*0d20*/  LDC.64 R8, c[0x0][0x220] ;  /* 0x00008800ff087b82 */ /* 0x000ee20000000a00 */
[----:B------:R-:W-:Y:S02]  /*0d30*/  IMAD.MOV.U32 R3, RZ, RZ, 0x70 ;  /* 0x00000070ff037424 */ /* 0x000fe400078e00ff */
[----:B---3--:R3:W-:Y:S03]  /*0d40*/  STS.64 [UR20], R8 ;  /* 0x00000008ff007988 */ /* 0x0087e60008000a14 */
[----:B-1----:R-:W-:-:S05]  /*0d50*/  LOP3.LUT R2, R2, 0x10, R3, 0xd8, !PT ;  /* 0x0000001002027812 */ /* 0x002fca00078ed803 */
[----:B------:R3:W-:Y:S02]  /*0d60*/  STS [UR20+0x8], R2 ;  /* 0x00000802ff007988 */ /* 0x0007e40008000814 */
.L_x_31:
[----:B----4-:R-:W-:Y:S05]  /*0d70*/  BSYNC B3 ;  /* 0x0000000000037941 */ /* 0x010fea0003800000 */
.L_x_30:
[----:B------:R-:W-:Y:S04]  /*0d80*/  BSSY B4, `(.L_x_32) ;  /* 0x0000011000047945 */ /* 0x000fe80003800000 */
[----:B------:R-:W-:Y:S04]  /*0d90*/  BSSY B3, `(.L_x_33) ;  /* 0x000000e000037945 */ /* 0x000fe80003800000 */
[----:B------:R-:W-:Y:S05]  /*0da0*/  @P2 BRA `(.L_x_34) ;  /* 0x0000000000242947 */ /* 0x000fea0003800000 */
[----:B-1-3--:R-:W1:Y:S01]  /*0db0*/  LDS R2, [UR20+0x34] ;  /* 0x00003414ff027984 */ /* 0x00ae620008000800 */
[----:B------:R-:W-:-:S05]  /*0dc0*/  IMAD.MOV.U32 R3, RZ, RZ, 0x3f000000 ;  /* 0x3f000000ff037424 */ /* 0x000fca00078e00ff */
[----:B-1----:R-:W-:-:S05]  /*0dd0*/  LOP3.LUT R2, R2, 0xff000000, R3, 0xb8, !PT ;  /* 0xff00000002027812 */ /* 0x002fca00078eb803 */
[----:B------:R1:W-:Y:S01]  /*0de0*/  STS [UR20+0x34], R2 ;  /* 0x00003402ff007988 */ /* 0x0003e20008000814 */
[----:B------:R-:W-:Y:S05]  /*0df0*/  @P2 BRA `(.L_x_35) ;  /* 0x00000000001c2947 */ /* 0x000fea0003800000 */
[----:B-1----:R-:W1:Y:S01]  /*0e00*/  LDS R2, [UR20+0x38] ;  /* 0x00003814ff027984 */ /* 0x002e620008000800 */
[----:B------:R-:W-:-:S05]  /*0e10*/  IMAD.MOV.U32 R3, RZ, RZ, 0x3f ;  /* 0x0000003fff037424 */ /* 0x000fca00078e00ff */
[----:B-1----:R-:W-:-:S05]  /*0e20*/  LOP3.LUT R2, R2, 0xff, R3, 0xb8, !PT ;  /* 0x000000ff02027812 */ /* 0x002fca00078eb803 */
[----:B------:R4:W-:Y:S02]  /*0e30*/  STS [UR20+0x38], R2 ;  /* 0x00003802ff007988 */ /* 0x0009e40008000814 */
.L_x_34:
[----:B------:R-:W-:Y:S05]  /*0e40*/  @P2 BREAK B3 ;  /* 0x0000000000032942 */ /* 0x000fea0003800000 */
[----:B------:R-:W-:Y:S05]  /*0e50*/  @P2 BRA `(.L_x_36) ;  /* 0x00000000000c2947 */ /* 0x000fea0003800000 */
[----:B------:R1:W-:Y:S02]  /*0e60*/  STS [UR20+0x20], R5 ;  /* 0x00002005ff007988 */ /* 0x0003e40008000814 */
.L_x_35:
[----:B------:R-:W-:Y:S05]  /*0e70*/  BSYNC B3 ;  /* 0x0000000000037941 */ /* 0x000fea0003800000 */
.L_x_33:
[----:B------:R1:W-:Y:S02]  /*0e80*/  @!P2 STS [UR20+0x24], R4 ;  /* 0x00002404ff00a988 */ /* 0x0003e40008000814 */
.L_x_36:
[----:B------:R-:W-:Y:S05]  /*0e90*/  BSYNC B4 ;  /* 0x0000000000047941 */ /* 0x000fea0003800000 */
.L_x_32:
[----:B------:R-:W-:Y:S05]  /*0ea0*/  WARPSYNC.ALL ;  /* 0x0000000000007948 */ /* 0x000fea0003800000 */
[----:B------:R-:W-:Y:S04]  /*0eb0*/  BSSY B4, `(.L_x_37) ;  /* 0x000000e000047945 */ /* 0x000fe80003800000 */
[----:B------:R-:W-:Y:S05]  /*0ec0*/  @P2 BRA `(.L_x_38) ;  /* 0x0000000000302947 */ /* 0x000fea0003800000 */
[----:B------:R-:W5:Y:S01]  /*0ed0*/  LDS R3, [UR20+0x34] ;  /* 0x00003414ff037984 */ /* 0x000f620008000800 */
[----:B-1----:R-:W1:Y:S03]  /*0ee0*/  LDC.64 R4, c[0x0][0x248] ;  /* 0x00009200ff047b82 */ /* 0x002e660000000a00 */
[----:B---34-:R-:W3:Y:S01]  /*0ef0*/  LDS R2, [UR20+0x1c] ;  /* 0x00001c14ff027984 */ /* 0x018ee20008000800 */
[C---:B-1----:R-:W-:Y:S01]  /*0f00*/  SHF.L.U64.HI R5, R4.reuse, 0x1, R5 ;  /* 0x0000000104057819 */ /* 0x042fe20000010205 */
[----:B------:R-:W-:-:S03]  /*0f10*/  IMAD.SHL.U32 R4, R4, 0x2, RZ ;  /* 0x0000000204047824 */ /* 0x000fc600078e00ff */
[--C-:B------:R-:W-:Y:S02]  /*0f20*/  SHF.R.U32.HI R7, RZ, 0x4, R5.reuse ;  /* 0x00000004ff077819 */ /* 0x100fe40000011605 */
[----:B------:R-:W-:-:S05]  /*0f30*/  SHF.R.U64 R4, R4, 0x4, R5 ;  /* 0x0000000404047819 */ /* 0x000fca0000001205 */
[----:B------:R1:W-:Y:S01]  /*0f40*/  STS [UR20+0xc], R4 ;  /* 0x00000c04ff007988 */ /* 0x0003e20008000814 */
[----:B-----5:R-:W-:Y:S02]  /*0f50*/  LOP3.LUT R3, R3, 0x7, RZ, 0xb8, !PT ;  /* 0x0000000703037812 */ /* 0x020fe400078eb8ff */
[----:B---3--:R-:W-:-:S03]  /*0f60*/  LOP3.LUT R2, R2, 0xf, R7, 0xb8, !PT ;  /* 0x0000000f02027812 */ /* 0x008fc600078eb807 */
[----:B------:R1:W-:Y:S04]  /*0f70*/  STS [UR20+0x34], R3 ;  /* 0x00003403ff007988 */ /* 0x0003e80008000814 */
[----:B------:R1:W-:Y:S02]  /*0f80*/  STS [UR20+0x1c], R2 ;  /* 0x00001c02ff007988 */ /* 0x0003e40008000814 */
.L_x_38:
[----:B------:R-:W-:Y:S05]  /*0f90*/  BSYNC B4 ;  /* 0x0000000000047941 */ /* 0x000fea0003800000 */
.L_x_37:
        /* <DEDUP_REMOVED lines=11> */
.L_x_41:
[----:B------:R-:W-:Y:S05]  /*1050*/  @P2 BRA `(.L_x_43) ;  /* 0x0000000000282947 */ /* 0x000fea0003800000 */
[----:B-1-34-:R-:W1:Y:S02]  /*1060*/  LDS R2, [UR20+0x8] ;  /* 0x00000814ff027984 */ /* 0x01ae640008000800 */
[----:B-1----:R-:W-:-:S05]  /*1070*/  LOP3.LUT R2, R2, 0x1800, RZ, 0xb8, !PT ;  /* 0x0000180002027812 */ /* 0x002fca00078eb8ff */
[----:B------:R3:W-:Y:S02]  /*1080*/  STS [UR20+0x8], R2 ;  /* 0x00000802ff007988 */ /* 0x0007e40008000814 */
.L_x_42:
[----:B------:R-:W-:Y:S05]  /*1090*/  @P2 BREAK B5 ;  /* 0x0000000000052942 */ /* 0x000fea0003800000 */
[----:B------:R-:W-:Y:S05]  /*10a0*/  @P2 BRA `(.L_x_44) ;  /* 0x0000000000242947 */ /* 0x000fea0003800000 */
[----:B-1-3--:R-:W1:Y:S01]  /*10b0*/  LDS R2, [UR20+0x8] ;  /* 0x00000814ff027984 */ /* 0x00ae620008000800 */
[----:B------:R-:W-:-:S05]  /*10c0*/  IMAD.MOV.U32 R3, RZ, RZ, 0x6000 ;  /* 0x00006000ff037424 */ /* 0x000fca00078e00ff */
[----:B-1----:R-:W-:-:S04]  /*10d0*/  LOP3.LUT R2, R2, 0x6000, R3, 0xd8, !PT ;  /* 0x0000600002027812 */ /* 0x002fc800078ed803 */
[----:B------:R-:W-:-:S05]  /*10e0*/  LOP3.LUT R2, R2, 0x400000, RZ, 0xb8, !PT ;  /* 0x0040000002027812 */ /* 0x000fca00078eb8ff */
[----:B------:R1:W-:Y:S02]  /*10f0*/  STS [UR20+0x8], R2 ;  /* 0x00000802ff007988 */ /* 0x0003e40008000814 */
.L_x_43:
[----:B------:R-:W-:Y:S05]  /*1100*/  BSYNC B5 ;  /* 0x0000000000057941 */ /* 0x000fea0003800000 */
.L_x_40:
[----:B-1-34-:R-:W1:Y:S02]  /*1110*/  @!P2 LDS R2, [UR20+0x8] ;  /* 0x00000814ff02a984 */ /* 0x01ae640008000800 */
[----:B-1----:R-:W-:-:S05]  /*1120*/  @!P2 LOP3.LUT R2, R2, 0x8000, RZ, 0xb8, !PT ;  /* 0x000080000202a812 */ /* 0x002fca00078eb8ff */
[----:B------:R4:W-:Y:S02]  /*1130*/  @!P2 STS [UR20+0x8], R2 ;  /* 0x00000802ff00a988 */ /* 0x0009e40008000814 */
.L_x_44:
[----:B------:R-:W-:Y:S05]  /*1140*/  BSYNC B4 ;  /* 0x0000000000047941 */ /* 0x000fea0003800000 */
.L_x_39:
[----:B------:R-:W-:Y:S05]  /*1150*/  WARPSYNC.ALL ;  /* 0x0000000000007948 */ /* 0x000fea0003800000 */
[----:B------:R-:W-:Y:S01]  /*1160*/  UIADD3 UR5, UR5, 0x100, URZ ;  /* 0x0000010005057890 */ /* 0x000fe2000fffe03f */
[----:B------:R-:W-:Y:S01]  /*1170*/  ISETP.GE.AND P1, PT, R13, 0x1, PT ;  /* 0x000000010d00780c */ /* 0x000fe20003f26270 */
[----:B------:R-:W-:Y:S01]  /*1180*/  IMAD.MOV.U32 R24, RZ, RZ, RZ ;  /* 0x000000ffff187224 */ /* 0x000fe200078e00ff */
[----:B------:R-:W-:Y:S01]  /*1190*/  SHF.R.U32.HI R7, RZ, 0x5, R0 ;  /* 0x00000005ff077819 */ /* 0x000fe20000011600 */
[----:B------:R-:W-:-:S04]  /*11a0*/  UIADD3 UR26, UP0, UR5, UR26, URZ ;  /* 0x0000001a051a7290 */ /* 0x000fc8000ff1e03f */
[----:B------:R-:W-:Y:S01]  /*11b0*/  ULEA.HI.X.SX32 UR27, UR5, UR27, 0x1, UP0 ;  /* 0x0000001b051b7291 */ /* 0x000fe200080f0e3f */
[----:B------:R-:W-:Y:S11]  /*11c0*/  @P0 BRA `(.L_x_45) ;  /* 0x0000000000280947 */ /* 0x000ff60003800000 */
[----:B-1-34-:R-:W1:Y:S01]  /*11d0*/  S2R R2, SR_LANEID ;  /* 0x0000000000027919 */ /* 0x01ae620000000000 */
[----:B------:R-:W-:Y:S05]  /*11e0*/  WARPSYNC.ALL ;  /* 0x0000000000007948 */ /* 0x000fea0003800000 */
[----:B-1----:R-:W-:-:S05]  /*11f0*/  IMAD.SHL.U32 R4, R2, 0x4, RZ ;  /* 0x0000000402047824 */ /* 0x002fca00078e00ff */
[----:B------:R-:W1:Y:S01]  /*1200*/  LDS R5, [R4+UR20] ;  /* 0x0000001404057984 */ /* 0x000e620008000800 */
[----:B------:R-:W-:-:S05]  /*1210*/  IADD3 R2, P3, R4, UR26, RZ ;  /* 0x0000001a04027c10 */ /* 0x000fca000ff7e0ff */
[----:B------:R-:W-:-:S05]  /*1220*/  IMAD.X R3, RZ, RZ, UR27, P3 ;  /* 0x0000001bff037e24 */ /* 0x000fca00098e06ff */
[----:B-1----:R1:W3:Y:S01]  /*1230*/  ATOMG.E.EXCH.STRONG.GPU PT, RZ, [R2], R5 ;  /* 0x0000000502ff73a8 */ /* 0x0022e200041ee100 */
[----:B------:R-:W-:-:S04]  /*1240*/  DEPBAR {5,4,3,2,1,0} ;  /* 0x0000003f0000791a */ /* 0x000fc80000000000 */
[----:B------:R1:W-:Y:S01]  /*1250*/  UTMACCTL.IV [UR26] ;  /* 0x000000001a0079b9 */ /* 0x0003e20008000000 */
[----:B------:R-:W-:Y:S01]  /*1260*/  NOP ;  /* 0x0000000000007918 */ /* 0x000fe20000000000 */
.L_x_45:
[----:B------:R-:W-:Y:S05]  /*1270*/  @P0 BRA `(.L_x_46) ;  /* 0x00000000000c0947 */ /* 0x000fea0003800000 */
[----:B------:R0:W-:Y:S01]  /*1280*/  UTMACMDFLUSH ;  /* 0x00000000000079b7 */ /* 0x0001e20000000000 */
[----:B------:R-:W-:Y:S05]  /*1290*/  @P0 BRA `(.L_x_46) ;  /* 0x0000000000040947 */ /* 0x000fea0003800000 */
[----:B------:R-:W-:-:S04]  /*12a0*/  DEPBAR.LE SB0, 0x0 ;  /* 0x000080000000791a */ /* 0x000fc80000000000 */
.L_x_46:
[----:B------:R-:W-:Y:S05]  /*12b0*/  WARPSYNC.ALL ;  /* 0x0000000000007948 */ /* 0x000fea0003800000 */
[----:B---3--:R-:W-:Y:S01]  /*12c0*/  BAR.SYNC.DEFER_BLOCKING 0x0 ;  /* 0x0000000000007b1d */ /* 0x008fe20000010000 */
[----:B------:R-:W-:Y:S01]  /*12d0*/  R2UR UR21, R7 ;  /* 0x00000000071572ca */ /* 0x000fe200000e0000 */
[----:B------:R-:W-:Y:S01]  /*12e0*/  USHF.L.U32 UR15, UR32, 0x8, URZ ;  /* 0x00000008200f7899 */ /* 0x000fe2000800063f */
[----:B------:R-:W-:Y:S01]  /*12f0*/  IMAD.MOV.U32 R25, RZ, RZ, RZ ;  /* 0x000000ffff197224 */ /* 0x000fe200078e00ff */
[----:B------:R-:W-:Y:S01]  /*1300*/  USHF.L.U32 UR11, UR33, 0x6, URZ ;  /* 0x00000006210b7899 */ /* 0x000fe2000800063f */
[----:B------:R-:W-:Y:S01]  /*1310*/  CS2R R26, SRZ ;  /* 0x00000000001a7805 */ /* 0x000fe2000001ff00 */
[----:B------:R-:W-:Y:S01]  /*1320*/  VOTEU.ALL UP0, P2 ;  /* 0x00000000003f7886 */ /* 0x000fe20001000000 */
[----:B------:R-:W-:Y:S01]  /*1330*/  UMOV UR6, 0x1 ;  /* 0x0000000100067882 */ /* 0x000fe20000000000 */
[----:B------:R-:W-:Y:S01]  /*1340*/  VOTEU.ALL UP1, P2 ;  /* 0x00000000003f7886 */ /* 0x000fe20001020000 */
[----:B------:R-:W-:-:S02]  /*1350*/  CS2R R28, SRZ ;  /* 0x00000000001c7805 */ /* 0x000fc4000001ff00 */
[----:B------:R-:W-:Y:S01]  /*1360*/  CS2R R30, SRZ ;  /* 0x00000000001e7805 */ /* 0x000fe2000001ff00 */
[----:B------:R-:W-:-:S04]  /*1370*/  @!UP0 UIADD3 UR8, -UR6, 0x100000, URZ ;  /* 0x0010000006088890 */ /* 0x000fc8000fffe13f */
[----:B------:R-:W-:Y:S02]  /*1380*/  @!UP0 USHF.L.U32 UR9, UR8, 0xb, URZ ;  /* 0x0000000b08098899 */ /* 0x000fe4000800063f */
[----:B------:R-:W-:Y:S01]  /*1390*/  @!UP0 USHF.L.U32 UR8, UR8, 0x1, URZ ;  /* 0x0000000108088899 */ /* 0x000fe2000800063f */
[----:B------:R-:W-:Y:S01]  /*13a0*/  CS2R R32, SRZ ;  /* 0x0000000000207805 */ /* 0x000fe2000001ff00 */
[----:B------:R-:W-:-:S04]  /*13b0*/  @!UP0 UIADD3 UR6, -UR6, 0x100000, URZ ;  /* 0x0010000006068890 */ /* 0x000fc8000fffe13f */
[----:B------:R-:W-:Y:S02]  /*13c0*/  @!UP0 USHF.L.U32 UR7, UR6, 0xb, URZ ;  /* 0x0000000b06078899 */ /* 0x000fe4000800063f */
[----:B------:R-:W-:Y:S01]  /*13d0*/  @!UP0 USHF.L.U32 UR6, UR6, 0x1, URZ ;  /* 0x0000000106068899 */ /* 0x000fe2000800063f */
[----:B------:R-:W-:Y:S01]  /*13e0*/  CS2R R34, SRZ ;  /* 0x0000000000227805 */ /* 0x000fe2000001ff00 */
[----:B------:R-:W-:Y:S01]  /*13f0*/  VOTEU.ALL UP0, P2 ;  /* 0x00000000003f7886 */ /* 0x000fe20001000000 */
[----:B------:R-:W-:Y:S02]  /*1400*/  CS2R R36, SRZ ;  /* 0x0000000000247805 */ /* 0x000fe4000001ff00 */
[----:B------:R-:W-:Y:S02]  /*1410*/  CS2R R38, SRZ ;  /* 0x0000000000267805 */ /* 0x000fe4000001ff00 */
[----:B------:R-:W-:Y:S02]  /*1420*/  CS2R R40, SRZ ;  /* 0x0000000000287805 */ /* 0x000fe4000001ff00 */
[----:B------:R-:W-:-:S02]  /*1430*/  CS2R R42, SRZ ;  /* 0x00000000002a7805 */ /* 0x000fc4000001ff00 */
[----:B------:R-:W-:Y:S02]  /*1440*/  CS2R R44, SRZ ;  /* 0x00000000002c7805 */ /* 0x000fe4000001ff00 */
[----:B------:R-:W-:Y:S02]  /*1450*/  CS2R R46, SRZ ;  /* 0x00000000002e7805 */ /* 0x000fe4000001ff00 */
[----:B------:R-:W-:Y:S02]  /*1460*/  CS2R R48, SRZ ;  /* 0x0000000000307805 */ /* 0x000fe4000001ff00 */
[----:B------:R-:W-:Y:S01]  /*1470*/  CS2R R50, SRZ ;  /* 0x0000000000327805 */ /* 0x000fe2000001ff00 */
[----:B------:R-:W3:Y:S02]  /*1480*/  FENCE.VIEW.ASYNC.S ;  /* 0x00000000000073c6 */ /* 0x000ee40000000000 */
[----:B---3--:R3:W4:Y:S02]  /*1490*/  @!UP0 SYNCS.EXCH.64 URZ, [UR20+0x28000], UR8 ;  /* 0x02800008143f85b2 */ /* 0x0087240008000100 */
[----:B----4-:R-:W-:Y:S01]  /*14a0*/  BAR.SYNC.DEFER_BLOCKING 0x0 ;  /* 0x0000000000007b1d */ /* 0x010fe20000010000 */
[----:B------:R-:W-:-:S02]  /*14b0*/  CS2R R52, SRZ ;  /* 0x0000000000347805 */ /* 0x000fc4000001ff00 */
[----:B------:R-:W-:Y:S02]  /*14c0*/  CS2R R54, SRZ ;  /* 0x0000000000367805 */ /* 0x000fe4000001ff00 */
[----:B------:R-:W-:Y:S02]  /*14d0*/  CS2R R56, SRZ ;  /* 0x0000000000387805 */ /* 0x000fe4000001ff00 */
[----:B------:R-:W-:Y:S02]  /*14e0*/  CS2R R58, SRZ ;  /* 0x00000000003a7805 */ /* 0x000fe4000001ff00 */
[----:B------:R-:W-:Y:S02]  /*14f0*/  CS2R R60, SRZ ;  /* 0x00000000003c7805 */ /* 0x000fe4000001ff00 */
[----:B------:R-:W-:Y:S02]  /*1500*/  CS2R R62, SRZ ;  /* 0x00000000003e7805 */ /* 0x000fe4000001ff00 */
        /* <DEDUP_REMOVED lines=17> */
[----:B------:R3:W4:Y:S01]  /*1620*/  @!UP1 SYNCS.EXCH.64 URZ, [UR20+0x28008], UR6 ;  /* 0x02800806143f95b2 */ /* 0x0007220008000100 */
        /* <DEDUP_REMOVED lines=26> */
[----:B------:R-:W-:Y:S01]  /*17d0*/  CS2R R150, SRZ ;  /* 0x0000000000967805 */ /* 0x000fe2000001ff00 */
[----:B----4-:R-:W-:Y:S06]  /*17e0*/  @!P1 BRA `(.L_x_47) ;  /* 0x0000000800649947 */ /* 0x010fec0003800000 */
        /* <DEDUP_REMOVED lines=64> */
[----:B------:R-:W-:Y:S01]  /*1bf0*/  UMOV UR5, URZ ;  /* 0x0000003f00057c82 */ /* 0x000fe20008000000 */
[----:B---3--:R-:W-:-:S05]  /*1c00*/  UMOV UR6, URZ ;  /* 0x0000003f00067c82 */ /* 0x008fca0008000000 */
.L_x_49:
[----:B------:R-:W-:Y:S01]  /*1c10*/  BAR.SYNC.DEFER_BLOCKING 0x0 ;  /* 0x0000000000007b1d */ /* 0x000fe20000010000 */
[----:B------:R-:W-:Y:S01]  /*1c20*/  ULEA UR31, UR5, UR20, 0x3 ;  /* 0x00000014051f7291 */ /* 0x000fe2000f8e183f */
[----:B-1----:R-:W-:Y:S01]  /*1c30*/  @!P2 IMAD.MOV.U32 R3, RZ, RZ, 0x14000 ;  /* 0x00014000ff03a424 */ /* 0x002fe200078e00ff */
[----:B------:R-:W-:Y:S01]  /*1c40*/  ELECT P0, URZ, PT ;  /* 0x00000000003f782f */ /* 0x000fe20003800000 */
[----:B------:R-:W-:Y:S01]  /*1c50*/  IMAD.U32 R2, RZ, RZ, UR4 ;  /* 0x00000004ff027e24 */ /* 0x000fe2000f8e00ff */
[----:B------:R-:W-:Y:S02]  /*1c60*/  ULEA UR7, UR5, UR20, 0xe ;  /* 0x0000001405077291 */ /* 0x000fe4000f8e703f */
[----:B------:R-:W-:Y:S01]  /*1c70*/  ISETP.LT.U32.AND P0, PT, R6, 0x40, P0 ;  /* 0x000000400600780c */ /* 0x000fe20000701070 */
[----:B------:R-:W-:Y:S01]  /*1c80*/  ULEA UR18, UR5, UR20, 0x10 ;  /* 0x0000001405127291 */ /* 0x000fe2000f8e803f */
[----:B------:R-:W-:Y:S01]  /*1c90*/  SHF.L.U32 R2, R2, 0x1f, RZ ;  /* 0x0000001f02027819 */ /* 0x000fe200000006ff */
[----:B------:R-:W-:-:S02]  /*1ca0*/  ULOP3.LUT UR8, UR21, 0x1, URZ, 0xc0, !UPT ;  /* 0x0000000115087892 */ /* 0x000fc4000f8ec03f */
[----:B------:R-:W-:Y:S02]  /*1cb0*/  UIADD3 UR7, UR7, 0x20000, URZ ;  /* 0x0002000007077890 */ /* 0x000fe4000fffe03f */
[----:B------:R-:W-:Y:S02]  /*1cc0*/  ULEA UR10, UR8, UR6, 0x6 ;  /* 0x00000006080a7291 */ /* 0x000fe4000f8e303f */
[----:B------:R-:W-:Y:S02]  /*1cd0*/  ULEA UR12, UR8, UR18, 0xf ;  /* 0x00000012080c7291 */ /* 0x000fe4000f8e783f */
[----:B------:R-:W-:Y:S02]  /*1ce0*/  ULEA UR8, UR8, UR7, 0xd ;  /* 0x0000000708087291 */ /* 0x000fe4000f8e683f */
[----:B------:R-:W-:Y:S01]  /*1cf0*/  VOTEU.ANY UP0, P0 ;  /* 0x00000000003f7886 */ /* 0x000fe20000000100 */
[----:B------:R-:W-:Y:S01]  /*1d00*/  VOTEU.ANY UP2, P0 ;  /* 0x00000000003f7886 */ /* 0x000fe20000040100 */
[----:B------:R-:W-:Y:S01]  /*1d10*/  ELECT P1, URZ, PT ;  /* 0x00000000003f782f */ /* 0x000fe20003820000 */
[----:B------:R1:W-:Y:S01]  /*1d20*/  @!P2 SYNCS.ARRIVE.TRANS64 RZ, [UR31+0x28000], R3 ;  /* 0x02800003ffffa9a7 */ /* 0x0003e2000800001f */
[----:B------:R-:W-:Y:S01]  /*1d30*/  BAR.SYNC.DEFER_BLOCKING 0x0 ;  /* 0x0000000000007b1d */ /* 0x000fe20000010000 */
[----:B------:R-:W-:Y:S01]  /*1d40*/  @UP0 UIADD3 UR9, UR31, 0x28000, URZ ;  /* 0x000280001f090890 */ /* 0x000fe2000fffe03f */
[----:B------:R-:W-:Y:S01]  /*1d50*/  ISETP.LT.U32.AND P1, PT, R6, 0x40, P1 ;  /* 0x000000400600780c */ /* 0x000fe20000f21070 */
[----:B------:R-:W-:-:S02]  /*1d60*/  USHF.R.U32.HI UR30, URZ, 0x4, UR7 ;  /* 0x000000043f1e7899 */ /* 0x000fc40008011607 */
[----:B------:R-:W-:Y:S01]  /*1d70*/  USHF.R.U32.HI UR18, URZ, 0x4, UR18 ;  /* 0x000000043f127899 */ /* 0x000fe20008011612 */
[----:B------:R-:W-:Y:S01]  /*1d80*/  @UP0 UMOV UR16, UR22 ;  /* 0x0000001600100c82 */ /* 0x000fe20008000000 */
[----:B------:R-:W-:Y:S01]  /*1d90*/  @UP0 UMOV UR17, UR23 ;  /* 0x0000001700110c82 */ /* 0x000fe20008000000 */
[----:B------:R-:W-:Y:S01]  /*1da0*/  UMOV UR14, UR10 ;  /* 0x0000000a000e7c82 */ /* 0x000fe20008000000 */
[----:B------:R-:W-:Y:S02]  /*1db0*/  USGXT.U32 UR30, UR30, 0xe ;  /* 0x0000000e1e1e789a */ /* 0x000fe40008000000 */
[----:B------:R-:W-:Y:S01]  /*1dc0*/  USGXT.U32 UR18, UR18, 0xe ;  /* 0x0000000e1212789a */ /* 0x000fe20008000000 */
[----:B------:R-:W-:-:S03]  /*1dd0*/  UMOV UR19, 0x40000040 ;  /* 0x4000004000137882 */ /* 0x000fc60000000000 */
[----:B------:R-:W-:Y:S01]  /*1de0*/  VOTEU.ANY UP1, P1 ;  /* 0x00000000003f7886 */ /* 0x000fe20000820100 */
[----:B------:R-:W-:-:S04]  /*1df0*/  VOTEU.ANY UP3, P1 ;  /* 0x00000000003f7886 */ /* 0x000fc80000860100 */
[----:B------:R-:W-:Y:S01]  /*1e00*/  @UP1 UIADD3 UR13, UR31, 0x28000, URZ ;  /* 0x000280001f0d1890 */ /* 0x000fe2000fffe03f */
[----:B------:R-:W-:Y:S01]  /*1e10*/  @UP1 UMOV UR28, UR24 ;  /* 0x00000018001c1c82 */ /* 0x000fe20008000000 */
[----:B------:R-:W-:Y:S01]  /*1e20*/  @UP1 UMOV UR29, UR25 ;  /* 0x00000019001d1c82 */ /* 0x000fe20008000000 */
[----:B------:R3:W-:Y:S01]  /*1e30*/  @UP2 UTMALDG.2D [UR8], [UR16] ;  /* 0x00000008100025b4 */ /* 0x0007e20008008000 */
[----:B------:R4:W-:Y:S06]  /*1e40*/  MEMBAR.ALL.CTA ;  /* 0x0000000000007992 */ /* 0x0009ec0000008000 */
[----:B----4-:R-:W4:Y:S01]  /*1e50*/  FENCE.VIEW.ASYNC.S ;  /* 0x00000000000073c6 */ /* 0x010f220000000000 */
[----:B---3--:R-:W-:Y:S01]  /*1e60*/  UMOV UR16, UR30 ;  /* 0x0000001e00107c82 */ /* 0x008fe20008000000 */
[----:B------:R-:W-:Y:S01]  /*1e70*/  UMOV UR17, 0x40000040 ;  /* 0x4000004000117882 */ /* 0x000fe20000000000 */
[----:B----4-:R-:W-:Y:S06]  /*1e80*/  BAR.SYNC.DEFER_BLOCKING 0x0 ;  /* 0x0000000000007b1d */ /* 0x010fec0000010000 */
[----:B------:R1:W-:Y:S02]  /*1e90*/  @UP3 UTMALDG.2D [UR12], [UR28] ;  /* 0x0000000c1c0035b4 */ /* 0x0003e40008008000 */
[----:B------:R-:W-:Y:S06]  /*1ea0*/  BAR.SYNC.DEFER_BLOCKING 0x0 ;  /* 0x0000000000007b1d */ /* 0x000fec0000010000 */
[----:B------:R-:W3:Y:S02]  /*1eb0*/  SYNCS.PHASECHK.TRANS64.TRYWAIT P0, [UR31+0x28000], R2 ;  /* 0x02800002ff0075a7 */ /* 0x000ee4000800015f */
[----:B-1-3--:R-:W-:Y:S05]  /*1ec0*/  @!P0 BRA `(.L_x_48) ;  /* 0x00000008006c8947 */ /* 0x00afea0003800000 */
.L_x_50:
[----:B------:R-:W-:Y:S02]  /*1ed0*/  WARPGROUP.DEPBAR.LE gsb0, 0x0 ;  /* 0x00008000000079c5 */ /* 0x000fe40000010000 */
[----:B------:R-:W-:Y:S01]  /*1ee0*/  WARPGROUP.ARRIVE ;  /* 0x00000000000079c5 */ /* 0x000fe20000000000 */
[----:B------:R-:W-:Y:S01]  /*1ef0*/  UMOV UR7, URZ ;  /* 0x0000003f00077c82 */ /* 0x000fe20008000000 */
[----:B------:R-:W-:Y:S01]  /*1f00*/  UMOV UR8, URZ ;  /* 0x0000003f00087c82 */ /* 0x000fe20008000000 */
[----:B------:R-:W1:Y:S01]  /*1f10*/  LDC R2, c[0x0][0x230] ;  /* 0x00008c00ff027b82 */ /* 0x000e620000000800 */
[----:B------:R-:W-:Y:S02]  /*1f20*/  UIADD3 UR6, UR6, 0x80, URZ ;  /* 0x0000008006067890 */ /* 0x000fe4000fffe03f */
[----:B------:R-:W-:Y:S01]  /*1f30*/  HGMMA.64x256x16.F32 R24, gdesc[UR16], R24 ;  /* 0x03e00000101879f0 */ /* 0x000fe20008700818 */
[----:B------:R-:W-:Y:S02]  /*1f40*/  UIADD3 UR18, UP1, UR18, 0x2, URZ ;  /* 0x0000000212127890 */ /* 0x000fe4000ff3e03f */
[----:B------:R-:W-:-:S02]  /*1f50*/  UIADD3 UR16, UP0, UR30, 0x2, URZ ;  /* 0x000000021e107890 */ /* 0x000fc4000ff1e03f */
[----:B------:R-:W-:Y:S02]  /*1f60*/  UIADD3.X UR19, UR8, 0x40000040, URZ, UP1, !UPT ;  /* 0x4000004008137890 */ /* 0x000fe40008ffe43f */
[----:B------:R-:W-:Y:S02]  /*1f70*/  UIADD3.X UR17, UR7, 0x40000040, URZ, UP0, !UPT ;  /* 0x4000004007117890 */ /* 0x000fe400087fe43f */
[----:B------:R-:W-:Y:S02]  /*1f80*/  UIADD3.64 UR30, UR18, 0x2, URZ ;  /* 0x00000002121e7897 */ /* 0x000fe4000fffe03f */
[----:B------:R-:W-:Y:S02]  /*1f90*/  UIADD3.64 UR28, UR16, 0x2, URZ ;  /* 0x00000002101c7897 */ /* 0x000fe4000fffe03f */
[----:B------:R-:W-:-:S04]  /*1fa0*/  UIADD3 UR5, UR5, 0x1, URZ ;  /* 0x0000000105057890 */ /* 0x000fc8000fffe03f */
[----:B------:R-:W-:Y:S01]  /*1fb0*/  UISETP.NE.U32.AND UP0, UPT, UR5, 0x2, UPT ;  /* 0x000000020500788c */ /* 0x000fe2000bf05070 */
[----:B-1----:R-:W-:-:S03]  /*1fc0*/  ISETP.LE.AND P0, PT, R2, UR6, PT ;  /* 0x0000000602007c0c */ /* 0x002fc6000bf03270 */
[----:B------:R-:W-:Y:S02]  /*1fd0*/  USEL UR7, URZ, 0x1, UP0 ;  /* 0x000000013f077887 */ /* 0x000fe40008000000 */
[----:B------:R-:W-:Y:S02]  /*1fe0*/  USEL UR5, UR5, URZ, UP0 ;  /* 0x0000003f05057287 */ /* 0x000fe40008000000 */
[----:B------:R-:W-:-:S03]  /*1ff0*/  ULOP3.LUT UR4, UR4, UR7, URZ, 0x3c, !UPT ;  /* 0x0000000704047292 */ /* 0x000fc6000f8e3c3f */
[----:B------:R-:W-:-:S15]  /*2000*/  HGMMA.64x256x16.F32 R24, gdesc[UR16], R24 ;  /* 0x03e00000101879f0 */ /* 0x000fde0008700818 */
[----:B------:R-:W-:-:S13]  /*2010*/  NOP ;  /* 0x0000000000007918 */ /* 0x000fda0000000000 */
[----:B------:R-:W-:Y:S01]  /*2020*/  HGMMA.64x256x16.F32 R24, gdesc[UR28], R24 ;  /* 0x03e000001c1879f0 */ /* 0x000fe20008700818 */
[----:B------:R-:W-:Y:S02]  /*2030*/  UIADD3.64 UR30, UR18, 0x4, URZ ;  /* 0x00000004121e7897 */ /* 0x000fe4000fffe03f */
[----:B------:R-:W-:-:S15]  /*2040*/  UIADD3.64 UR28, UR16, 0x4, URZ ;  /* 0x00000004101c7897 */ /* 0x000fde000fffe03f */
[----:B------:R-:W-:-:S10]  /*2050*/  NOP ;  /* 0x0000000000007918 */ /* 0x000fd40000000000 */
        /* <DEDUP_REMOVED lines=10> */
[----:B------:R-:W-:Y:S02]  /*2100*/  UIADD3.64 UR28, UR16, 0x202, URZ ;  /* 0x00000202101c7897 */ /* 0x000fe4000fffe03f */
[----:B------:R-:W-:Y:S02]  /*2110*/  UIADD3.64 UR18, UR18, 0x804, URZ ;  /* 0x0000080412127897 */ /* 0x000fe4000fffe03f */
[----:B------:R-:W-:-:S15]  /*2120*/  UIADD3.64 UR16, UR16, 0x204, URZ ;  /* 0x0000020410107897 */ /* 0x000fde000fffe03f */
[----:B------:R-:W-:-:S06]  /*2130*/  NOP ;  /* 0x0000000000007918 */ /* 0x000fcc0000000000 */
[----:B------:R-:W-:-:S15]  /*2140*/  HGMMA.64x256x16.F32 R24, gdesc[UR28], R24 ;  /* 0x03e000001c1879f0 */ /* 0x000fde0008700818 */
[----:B------:R-:W-:-:S13]  /*2150*/  NOP ;  /* 0x0000000000007918 */ /* 0x000fda0000000000 */
[----:B------:R-:W-:Y:S01]  /*2160*/  HGMMA.64x256x16.F32 R24, gdesc[UR16], R24, gsb0 ;  /* 0x03e00000101879f0 */ /* 0x000fe20008000818 */
[----:B------:R-:W-:Y:S05]  /*2170*/  @!P0 BRA `(.L_x_49) ;  /* 0xfffffff800a48947 */ /* 0x000fea000383ffff */
.L_x_47:
[----:B------:R-:W-:Y:S02]  /*2180*/  WARPGROUP.DEPBAR.LE gsb0, 0x0 ;  /* 0x00008000000079c5 */ /* 0x000fe40000010000 */
[----:B------:R-:W-:Y:S01]  /*2190*/  BAR.SYNC.DEFER_BLOCKING 0x0 ;  /* 0x0000000000007b1d */ /* 0x000fe20000010000 */
[C---:B-1----:R-:W-:Y:S01]  /*21a0*/  IMAD.SHL.U32 R2, R0.reuse, 0x80, RZ ;  /* 0x0000008000027824 */ /* 0x042fe200078e00ff */
[----:B------:R-:W-:Y:S01]  /*21b0*/  F2FP.F16.F32.PACK_AB R24, R25, R24 ;  /* 0x000000181918723e */ /* 0x000fe200000000ff */
[----:B------:R-:W-:Y:S01]  /*21c0*/  IMAD.SHL.U32 R3, R0, 0x10, RZ ;  /* 0x0000001000037824 */ /* 0x000fe200078e00ff */
[----:B------:R-:W-:Y:S01]  /*21d0*/  F2FP.F16.F32.PACK_AB R25, R27, R26 ;  /* 0x0000001a1b19723e */ /* 0x000fe200000000ff */
[----:B------:R-:W-:Y:S01]  /*21e0*/  ULOP3.LUT UR21, UR21, 0x3, URZ, 0xc0, !UPT ;  /* 0x0000000315157892 */ /* 0x000fe2000f8ec03f */
[----:B------:R-:W-:Y:S01]  /*21f0*/  LOP3.LUT R2, R2, 0x780, RZ, 0xc0, !PT ;  /* 0x0000078002027812 */ /* 0x000fe200078ec0ff */
[----:B------:R-:W-:Y:S01]  /*2200*/  UMOV UR10, UR11 ;  /* 0x0000000b000a7c82 */ /* 0x000fe20008000000 */
[----:B------:R-:W-:Y:S01]  /*2210*/  F2FP.F16.F32.PACK_AB R56, R57, R56 ;  /* 0x000000383938723e */ /* 0x000fe200000000ff */
[----:B---3--:R-:W-:Y:S01]  /*2220*/  ULEA UR9, UR21, UR15, 0x6 ;  /* 0x0000000f15097291 */ /* 0x008fe2000f8e303f */
[----:B------:R-:W-:Y:S01]  /*2230*/  LOP3.LUT R3, R2, 0x70, R3, 0xf8, !PT ;  /* 0x0000007002037812 */ /* 0x000fe200078ef803 */
[----:B------:R-:W-:Y:S01]  /*2240*/  IMAD.SHL.U32 R2, R0, 0x40, RZ ;  /* 0x0000004000027824 */ /* 0x000fe200078e00ff */
[----:B------:R-:W-:Y:S01]  /*2250*/  F2FP.F16.F32.PACK_AB R26, R29, R28 ;  /* 0x0000001c1d1a723e */ /* 0x000fe200000000ff */
[----:B------:R-:W-:Y:S01]  /*2260*/  ULEA UR8, UR21, UR20, 0xd ;  /* 0x0000001415087291 */ /* 0x000fe2000f8e683f */
[----:B------:R-:W-:-:S02]  /*2270*/  LOP3.LUT R3, R3, 0x10, R0, 0x78, !PT ;  /* 0x0000001003037812 */ /* 0x000fc400078e7800 */
[----:B------:R-:W-:Y:S02]  /*2280*/  ELECT P0, URZ, PT ;  /* 0x00000000003f782f */ /* 0x000fe40003800000 */
[----:B------:R-:W-:Y:S02]  /*2290*/  F2FP.F16.F32.PACK_AB R27, R31, R30 ;  /* 0x0000001e1f1b723e */ /* 0x000fe400000000ff */
[----:B------:R-:W-:Y:S02]  /*22a0*/  LOP3.LUT R0, R3, 0x1800, R2, 0xf8, !PT ;  /* 0x0000180003007812 */ /* 0x000fe400078ef802 */
[----:B------:R-:W-:Y:S02]  /*22b0*/  F2FP.F16.F32.PACK_AB R57, R59, R58 ;  /* 0x0000003a3b39723e */ /* 0x000fe400000000ff */
[C---:B------:R-:W-:Y:S01]  /*22c0*/  LOP3.LUT R3, R0.reuse, 0x20, RZ, 0x3c, !PT ;  /* 0x0000002000037812 */ /* 0x040fe200078e3cff */
[----:B------:R-:W-:Y:S01]  /*22d0*/  VIADD R2, R0, UR20 ;  /* 0x0000001400027c36 */ /* 0x000fe20008000000 */
[----:B------:R-:W1:Y:S02]  /*22e0*/  @!P2 SYNCS.CCTL.IV [UR20+0x28000] ;  /* 0x02800000ff00a9b1 */ /* 0x000e640008000014 */
[----:B-1----:R-:W-:Y:S01]  /*22f0*/  BAR.SYNC.DEFER_BLOCKING 0x0 ;  /* 0x0000000000007b1d */ /* 0x002fe20000010000 */
[----:B------:R-:W-:Y:S01]  /*2300*/  F2FP.F16.F32.PACK_AB R88, R89, R88 ;  /* 0x000000585958723e */ /* 0x000fe200000000ff */
[----:B------:R-:W-:Y:S01]  /*2310*/  VIADD R3, R3, UR20 ;  /* 0x0000001403037c36 */ /* 0x000fe20008000000 */
[----:B------:R-:W-:-:S02]  /*2320*/  F2FP.F16.F32.PACK_AB R58, R61, R60 ;  /* 0x0000003c3d3a723e */ /* 0x000fc400000000ff */
[----:B------:R-:W-:Y:S02]  /*2330*/  F2FP.F16.F32.PACK_AB R59, R63, R62 ;  /* 0x0000003e3f3b723e */ /* 0x000fe400000000ff */
[----:B------:R-:W-:Y:S02]  /*2340*/  F2FP.F16.F32.PACK_AB R89, R91, R90 ;  /* 0x0000005a5b59723e */ /* 0x000fe400000000ff */
[----:B------:R-:W-:Y:S02]  /*2350*/  F2FP.F16.F32.PACK_AB R120, R121, R120 ;  /* 0x000000787978723e */ /* 0x000fe400000000ff */
[----:B------:R-:W-:Y:S02]  /*2360*/  F2FP.F16.F32.PACK_AB R32, R33, R32 ;  /* 0x000000202120723e */ /* 0x000fe400000000ff */
[----:B------:R-:W-:Y:S02]  /*2370*/  F2FP.F16.F32.PACK_AB R90, R93, R92 ;  /* 0x0000005c5d5a723e */ /* 0x000fe400000000ff */
[----:B------:R-:W-:-:S02]  /*2380*/  F2FP.F16.F32.PACK_AB R91, R95, R94 ;  /* 0x0000005e5f5b723e */ /* 0x000fc400000000ff */
[----:B------:R-:W-:Y:S02]  /*2390*/  F2FP.F16.F32.PACK_AB R121, R123, R122 ;  /* 0x0000007a7b79723e */ /* 0x000fe400000000ff */
[----:B------:R-:W-:Y:S02]  /*23a0*/  F2FP.F16.F32.PACK_AB R33, R35, R34 ;  /* 0x000000222321723e */ /* 0x000fe400000000ff */
[----:B------:R-:W-:Y:S02]  /*23b0*/  F2FP.F16.F32.PACK_AB R64, R65, R64 ;  /* 0x000000404140723e */ /* 0x000fe400000000ff */
[----:B------:R-:W-:Y:S01]  /*23c0*/  F2FP.F16.F32.PACK_AB R122, R125, R124 ;  /* 0x0000007c7d7a723e */ /* 0x000fe200000000ff */
[----:B------:R-:W1:Y:S01]  /*23d0*/  @!P2 SYNCS.CCTL.IV [UR20+0x28008] ;  /* 0x02800800ff00a9b1 */ /* 0x000e620008000014 */
[----:B------:R-:W-:Y:S01]  /*23e0*/  F2FP.F16.F32.PACK_AB R123, R127, R126 ;  /* 0x0000007e7f7b723e */ /* 0x000fe200000000ff */
[----:B-1----:R-:W-:Y:S01]  /*23f0*/  STSM.16.M88.4 [R2], R24 ;  /* 0x0000001802007844 */ /* 0x002fe20000000200 */
[----:B------:R-:W-:-:S02]  /*2400*/  LOP3.LUT R4, R0, 0x40, RZ, 0x3c, !PT ;  /* 0x0000004000047812 */ /* 0x000fc400078e3cff */
[----:B------:R-:W-:Y:S01]  /*2410*/  F2FP.F16.F32.PACK_AB R34, R37, R36 ;  /* 0x000000242522723e */ /* 0x000fe200000000ff */
[----:B------:R-:W-:Y:S01]  /*2420*/  STSM.16.M88.4 [R2+0x2000], R56 ;  /* 0x0020003802007844 */ /* 0x000fe20000000200 */
[----:B------:R-:W-:Y:S01]  /*2430*/  F2FP.F16.F32.PACK_AB R35, R39, R38 ;  /* 0x000000262723723e */ /* 0x000fe200000000ff */
[----:B------:R-:W-:Y:S01]  /*2440*/  VIADD R4, R4, UR20 ;  /* 0x0000001404047c36 */ /* 0x000fe20008000000 */
[----:B------:R-:W-:Y:S01]  /*2450*/  F2FP.F16.F32.PACK_AB R65, R67, R66 ;  /* 0x000000424341723e */ /* 0x000fe200000000ff */
[----:B------:R-:W-:Y:S01]  /*2460*/  STSM.16.M88.4 [R2+0x4000], R88 ;  /* 0x0040005802007844 */ /* 0x000fe20000000200 */
[----:B------:R-:W-:Y:S02]  /*2470*/  F2FP.F16.F32.PACK_AB R96, R97, R96 ;  /* 0x000000606160723e */ /* 0x000fe400000000ff */
[----:B------:R-:W-:Y:S01]  /*2480*/  F2FP.F16.F32.PACK_AB R66, R69, R68 ;  /* 0x000000444542723e */ /* 0x000fe200000000ff */
[----:B------:R-:W-:Y:S01]  /*2490*/  STSM.16.M88.4 [R2+0x6000], R120 ;  /* 0x0060007802007844 */ /* 0x000fe20000000200 */
[----:B------:R-:W-:-:S02]  /*24a0*/  F2FP.F16.F32.PACK_AB R67, R71, R70 ;  /* 0x000000464743723e */ /* 0x000fc400000000ff */
[----:B------:R-:W-:Y:S01]  /*24b0*/  F2FP.F16.F32.PACK_AB R97, R99, R98 ;  /* 0x000000626361723e */ /* 0x000fe200000000ff */
[----:B------:R-:W-:Y:S01]  /*24c0*/  STSM.16.M88.4 [R3], R32 ;  /* 0x0000002003007844 */ /* 0x000fe20000000200 */
[----:B------:R-:W-:Y:S02]  /*24d0*/  F2FP.F16.F32.PACK_AB R128, R129, R128 ;  /* 0x000000808180723e */ /* 0x000fe400000000ff */
[----:B------:R-:W-:Y:S01]  /*24e0*/  F2FP.F16.F32.PACK_AB R40, R41, R40 ;  /* 0x000000282928723e */ /* 0x000fe200000000ff */
[----:B------:R-:W-:Y:S01]  /*24f0*/  STSM.16.M88.4 [R3+0x2000], R64 ;  /* 0x0020004003007844 */ /* 0x000fe20000000200 */
[----:B------:R-:W-:Y:S02]  /*2500*/  F2FP.F16.F32.PACK_AB R98, R101, R100 ;  /* 0x000000646562723e */ /* 0x000fe400000000ff */
[----:B------:R-:W-:Y:S02]  /*2510*/  F2FP.F16.F32.PACK_AB R99, R103, R102 ;  /* 0x000000666763723e */ /* 0x000fe400000000ff */
[----:B------:R-:W-:-:S02]  /*2520*/  F2FP.F16.F32.PACK_AB R129, R131, R130 ;  /* 0x000000828381723e */ /* 0x000fc400000000ff */
[----:B------:R-:W-:Y:S01]  /*2530*/  F2FP.F16.F32.PACK_AB R41, R43, R42 ;  /* 0x0000002a2b29723e */ /* 0x000fe200000000ff */
[----:B------:R-:W-:Y:S01]  /*2540*/  STSM.16.M88.4 [R3+0x4000], R96 ;  /* 0x0040006003007844 */ /* 0x000fe20000000200 */
[----:B------:R-:W-:Y:S02]  /*2550*/  F2FP.F16.F32.PACK_AB R72, R73, R72 ;  /* 0x000000484948723e */ /* 0x000fe400000000ff */
[----:B------:R-:W-:Y:S02]  /*2560*/  F2FP.F16.F32.PACK_AB R130, R133, R132 ;  /* 0x000000848582723e */ /* 0x000fe400000000ff */
[----:B------:R-:W-:Y:S02]  /*2570*/  F2FP.F16.F32.PACK_AB R131, R135, R134 ;  /* 0x000000868783723e */ /* 0x000fe400000000ff */
[----:B------:R-:W-:Y:S02]  /*2580*/  LOP3.LUT R0, R0, 0x60, RZ, 0x3c, !PT ;  /* 0x0000006000007812 */ /* 0x000fe400078e3cff */
[----:B------:R-:W-:Y:S01]  /*2590*/  F2FP.F16.F32.PACK_AB R42, R45, R44 ;  /* 0x0000002c2d2a723e */ /* 0x000fe200000000ff */
[----:B------:R-:W-:Y:S01]  /*25a0*/  STSM.16.M88.4 [R3+0x6000], R128 ;  /* 0x0060008003007844 */ /* 0x000fe20000000200 */
[----:B------:R-:W-:Y:S01]  /*25b0*/  F2FP.F16.F32.PACK_AB R43, R47, R46 ;  /* 0x0000002e2f2b723e */ /* 0x000fe200000000ff */
[----:B------:R-:W-:Y:S01]  /*25c0*/  VIADD R0, R0, UR20 ;  /* 0x0000001400007c36 */ /* 0x000fe20008000000 */
[----:B------:R-:W-:-:S02]  /*25d0*/  F2FP.F16.F32.PACK_AB R73, R75, R74 ;  /* 0x0000004a4b49723e */ /* 0x000fc400000000ff */
[----:B------:R-:W-:Y:S01]  /*25e0*/  F2FP.F16.F32.PACK_AB R104, R105, R104 ;  /* 0x000000686968723e */ /* 0x000fe200000000ff */
[----:B------:R-:W-:Y:S01]  /*25f0*/  STSM.16.M88.4 [R4], R40 ;  /* 0x0000002804007844 */ /* 0x000fe20000000200 */
[----:B------:R-:W-:Y:S02]  /*2600*/  F2FP.F16.F32.PACK_AB R74, R77, R76 ;  /* 0x0000004c4d4a723e */ /* 0x000fe400000000ff */
[----:B------:R-:W-:Y:S02]  /*2610*/  F2FP.F16.F32.PACK_AB R75, R79, R78 ;  /* 0x0000004e4f4b723e */ /* 0x000fe400000000ff */
[----:B------:R-:W-:Y:S02]  /*2620*/  F2FP.F16.F32.PACK_AB R105, R107, R106 ;  /* 0x0000006a6b69723e */ /* 0x000fe400000000ff */
[----:B------:R-:W-:Y:S01]  /*2630*/  F2FP.F16.F32.PACK_AB R136, R137, R136 ;  /* 0x000000888988723e */ /* 0x000fe200000000ff */
[----:B------:R-:W-:Y:S01]  /*2640*/  STSM.16.M88.4 [R4+0x2000], R72 ;  /* 0x0020004804007844 */ /* 0x000fe20000000200 */
[----:B------:R-:W-:-:S02]  /*2650*/  F2FP.F16.F32.PACK_AB R48, R49, R48 ;  /* 0x000000303130723e */ /* 0x000fc400000000ff */
[----:B------:R-:W-:Y:S02]  /*2660*/  F2FP.F16.F32.PACK_AB R106, R109, R108 ;  /* 0x0000006c6d6a723e */ /* 0x000fe400000000ff */
[----:B------:R-:W-:Y:S02]  /*2670*/  F2FP.F16.F32.PACK_AB R107, R111, R110 ;  /* 0x0000006e6f6b723e */ /* 0x000fe400000000ff */
[----:B------:R-:W-:Y:S02]  /*2680*/  F2FP.F16.F32.PACK_AB R137, R139, R138 ;  /* 0x0000008a8b89723e */ /* 0x000fe400000000ff */
[----:B------:R-:W-:Y:S01]  /*2690*/  F2FP.F16.F32.PACK_AB R49, R51, R50 ;  /* 0x000000323331723e */ /* 0x000fe200000000ff */
[----:B------:R-:W-:Y:S01]  /*26a0*/  STSM.16.M88.4 [R4+0x4000], R104 ;  /* 0x0040006804007844 */ /* 0x000fe20000000200 */
[----:B------:R-:W-:Y:S02]  /*26b0*/  F2FP.F16.F32.PACK_AB R80, R81, R80 ;  /* 0x000000505150723e */ /* 0x000fe400000000ff */
[----:B------:R-:W-:-:S02]  /*26c0*/  F2FP.F16.F32.PACK_AB R138, R141, R140 ;  /* 0x0000008c8d8a723e */ /* 0x000fc400000000ff */
[----:B------:R-:W-:Y:S02]  /*26d0*/  F2FP.F16.F32.PACK_AB R139, R143, R142 ;  /* 0x0000008e8f8b723e */ /* 0x000fe400000000ff */
[----:B------:R-:W-:Y:S02]  /*26e0*/  F2FP.F16.F32.PACK_AB R50, R53, R52 ;  /* 0x000000343532723e */ /* 0x000fe400000000ff */
[----:B------:R-:W-:Y:S01]  /*26f0*/  F2FP.F16.F32.PACK_AB R51, R55, R54 ;  /* 0x000000363733723e */ /* 0x000fe200000000ff */
[----:B------:R-:W-:Y:S01]  /*2700*/  STSM.16.M88.4 [R4+0x6000], R136 ;  /* 0x0060008804007844 */ /* 0x000fe20000000200 */
[----:B------:R-:W-:Y:S02]  /*2710*/  F2FP.F16.F32.PACK_AB R81, R83, R82 ;  /* 0x000000525351723e */ /* 0x000fe400000000ff */
[----:B------:R-:W-:Y:S01]  /*2720*/  F2FP.F16.F32.PACK_AB R112, R113, R112 ;  /* 0x000000707170723e */ /* 0x000fe200000000ff */
[----:B------:R-:W-:Y:S01]  /*2730*/  STSM.16.M88.4 [R0], R48 ;  /* 0x0000003000007844 */ /* 0x000fe20000000200 */
[----:B------:R-:W-:-:S02]  /*2740*/  F2FP.F16.F32.PACK_AB R82, R85, R84 ;  /* 0x000000545552723e */ /* 0x000fc400000000ff */
[----:B------:R-:W-:Y:S02]  /*2750*/  F2FP.F16.F32.PACK_AB R83, R87, R86 ;  /* 0x000000565753723e */ /* 0x000fe400000000ff */
        /* <DEDUP_REMOVED lines=8> */
[----:B------:R-:W-:-:S05]  /*27e0*/  F2FP.F16.F32.PACK_AB R147, R151, R150 ;  /* 0x000000969793723e */ /* 0x000fca00000000ff */
[----:B------:R-:W-:Y:S01]  /*27f0*/  STSM.16.M88.4 [R0+0x6000], R144 ;  /* 0x0060009000007844 */ /* 0x000fe20000000200 */
[----:B------:R1:W-:Y:S06]  /*2800*/  MEMBAR.ALL.CTA ;  /* 0x0000000000007992 */ /* 0x0003ec0000008000 */
[----:B-1----:R-:W1:Y:S02]  /*2810*/  FENCE.VIEW.ASYNC.S ;  /* 0x00000000000073c6 */ /* 0x002e640000000000 */
[----:B-1----:R-:W-:Y:S06]  /*2820*/  BAR.SYNC.DEFER_BLOCKING 0x0 ;  /* 0x0000000000007b1d */ /* 0x002fec0000010000 */
[----:B------:R1:W-:Y:S01]  /*2830*/  UTMASTG.2D [UR8], [UR26] ;  /* 0x000000081a0073b5 */ /* 0x0003e20008008000 */
[----:B------:R0:W-:Y:S01]  /*2840*/  UTMACMDFLUSH ;  /* 0x00000000000079b7 */ /* 0x0001e20000000000 */
[----:B------:R-:W-:-:S04]  /*2850*/  DEPBAR.LE SB0, 0x0 ;  /* 0x000080000000791a */ /* 0x000fc80000000000 */
[----:B------:R-:W-:Y:S06]  /*2860*/  BAR.SYNC.DEFER_BLOCKING 0x0 ;  /* 0x0000000000007b1d */ /* 0x000fec0000010000 */
[----:B-1----:R-:W-:Y:S05]  /*2870*/  EXIT ;  /* 0x000000000000794d */ /* 0x002fea0003800000 */
.L_x_48:
[----:B------:R-:W1:Y:S02]  /*2880*/  SYNCS.PHASECHK.TRANS64.TRYWAIT P0, [UR31+0x28000], R2 ;  /* 0x02800002ff0075a7 */ /* 0x000e64000800015f */
[----:B-1----:R-:W-:Y:S05]  /*2890*/  @!P0 BRA `(.L_x_48) ;  /* 0xfffffffc00f88947 */ /* 0x002fea000383ffff */
[----:B------:R-:W-:Y:S05]  /*28a0*/  BRA `(.L_x_50) ;  /* 0xfffffff400887947 */ /* 0x000fea000383ffff */
.L_x_51:
[----:B------:R-:W-:-:S00]  /*28b0*/  BRA `(.L_x_51) ;  /* 0xfffffffc00fc7947 */ /* 0x000fc0000383ffff */
[----:B------:R-:W-:-:S00]  /*28c0*/  NOP ;  /* 0x0000000000007918 */ /* 0x000fc00000000000 */
        /* <DEDUP_REMOVED lines=11> */
.L_x_52:


//--------------------- .nv.shared.gluon_wgmma    --------------------------
	.section	.nv.shared.gluon_wgmma,"aw",@nobits
	.sectionflags	@""
	.align	16
	.zero		1024


//--------------------- .nv.shared.reserved.0     --------------------------
	.section	.nv.shared.reserved.0,"aw",@nobits
	.weak		__nv_reservedSMEM_offset_0_alias
	.size		__nv_reservedSMEM_offset_0_alias, 0, 0
	.other		__nv_reservedSMEM_offset_0_alias,@"STO_CUDA_RESERVED_SHARED STV_DEFAULT"
__nv_reservedSMEM_offset_0_alias:
	.zero		0


//--------------------- .nv.constant0.gluon_wgmma --------------------------
	.section	.nv.constant0.gluon_wgmma,"a",@progbits
	.sectionflags	@""
	.align	4
.nv.constant0.gluon_wgmma:
	.zero		608


//--------------------- SYMBOLS --------------------------

	.type		.nv.reservedSmem.offset0,@object
	.size		.nv.reservedSmem.offset0,0x4
